//
// Generated by NVIDIA NVVM Compiler
//
// Compiler Build ID: CL-36424714
// Cuda compilation tools, release 13.0, V13.0.88
// Based on NVVM 20.0.0
//

.version 9.0
.target sm_100
.address_size 64

	// .globl	_Z7conv_wsPfS_S_iiiiiiiiii
.extern .shared .align 16 .b8 M[];

.visible .entry _Z7conv_wsPfS_S_iiiiiiiiii(
	.param .u64 .ptr .align 1 _Z7conv_wsPfS_S_iiiiiiiiii_param_0,
	.param .u64 .ptr .align 1 _Z7conv_wsPfS_S_iiiiiiiiii_param_1,
	.param .u64 .ptr .align 1 _Z7conv_wsPfS_S_iiiiiiiiii_param_2,
	.param .u32 _Z7conv_wsPfS_S_iiiiiiiiii_param_3,
	.param .u32 _Z7conv_wsPfS_S_iiiiiiiiii_param_4,
	.param .u32 _Z7conv_wsPfS_S_iiiiiiiiii_param_5,
	.param .u32 _Z7conv_wsPfS_S_iiiiiiiiii_param_6,
	.param .u32 _Z7conv_wsPfS_S_iiiiiiiiii_param_7,
	.param .u32 _Z7conv_wsPfS_S_iiiiiiiiii_param_8,
	.param .u32 _Z7conv_wsPfS_S_iiiiiiiiii_param_9,
	.param .u32 _Z7conv_wsPfS_S_iiiiiiiiii_param_10,
	.param .u32 _Z7conv_wsPfS_S_iiiiiiiiii_param_11,
	.param .u32 _Z7conv_wsPfS_S_iiiiiiiiii_param_12
)
{
	.reg .pred 	%p<29>;
	.reg .b32 	%r<146>;
	.reg .b32 	%f<159>;
	.reg .b64 	%rd<56>;

	ld.param.u64 	%rd9, [_Z7conv_wsPfS_S_iiiiiiiiii_param_0];
	ld.param.u64 	%rd10, [_Z7conv_wsPfS_S_iiiiiiiiii_param_1];
	ld.param.u64 	%rd8, [_Z7conv_wsPfS_S_iiiiiiiiii_param_2];
	ld.param.u32 	%r54, [_Z7conv_wsPfS_S_iiiiiiiiii_param_4];
	ld.param.u32 	%r55, [_Z7conv_wsPfS_S_iiiiiiiiii_param_6];
	ld.param.u32 	%r57, [_Z7conv_wsPfS_S_iiiiiiiiii_param_8];
	ld.param.u32 	%r58, [_Z7conv_wsPfS_S_iiiiiiiiii_param_9];
	ld.param.u32 	%r59, [_Z7conv_wsPfS_S_iiiiiiiiii_param_10];
	ld.param.u32 	%r60, [_Z7conv_wsPfS_S_iiiiiiiiii_param_11];
	ld.param.u32 	%r61, [_Z7conv_wsPfS_S_iiiiiiiiii_param_12];
	cvta.to.global.u64 	%rd1, %rd9;
	cvta.to.global.u64 	%rd2, %rd10;
	cvt.rn.f32.s32 	%f1, %r61;
	mul.f32 	%f2, %f1, 0f3B000000;
	cvt.rpi.f32.f32 	%f3, %f2;
	cvt.rzi.s32.f32 	%r62, %f3;
	mov.u32 	%r1, %tid.x;
	mov.u32 	%r63, %ctaid.x;
	div.u32 	%r64, %r63, %r62;
	mul.lo.s32 	%r65, %r64, %r62;
	sub.s32 	%r66, %r63, %r65;
	shl.b32 	%r2, %r66, 9;
	sub.s32 	%r67, %r61, %r2;
	min.s32 	%r68, %r67, 512;
	div.s32 	%r4, %r64, %r55;
	mul.lo.s32 	%r69, %r4, %r55;
	sub.s32 	%r3, %r64, %r69;
	setp.ge.s32 	%p1, %r1, %r68;
	@%p1 bra 	$L__BB0_38;
	ld.param.u32 	%r128, [_Z7conv_wsPfS_S_iiiiiiiiii_param_7];
	setp.ne.s32 	%p2, %r1, 0;
	setp.lt.s32 	%p3, %r128, 1;
	or.pred  	%p4, %p2, %p3;
	@%p4 bra 	$L__BB0_20;
	min.s32 	%r70, %r57, %r60;
	setp.lt.s32 	%p5, %r70, 1;
	@%p5 bra 	$L__BB0_20;
	and.b32  	%r5, %r60, 15;
	add.s32 	%r6, %r5, -1;
	and.b32  	%r7, %r60, 7;
	add.s32 	%r8, %r7, -1;
	and.b32  	%r9, %r60, 2147483632;
	and.b32  	%r10, %r60, 3;
	mul.lo.s32 	%r11, %r4, %r58;
	mul.lo.s32 	%r12, %r3, %r59;
	mov.b32 	%r132, 0;
$L__BB0_4:
	add.s32 	%r73, %r132, %r11;
	mad.lo.s32 	%r14, %r73, %r54, %r12;
	mul.lo.s32 	%r15, %r132, %r57;
	mov.b32 	%r133, 0;
$L__BB0_5:
	setp.lt.u32 	%p6, %r60, 16;
	add.s32 	%r75, %r14, %r133;
	mul.lo.s32 	%r17, %r75, %r60;
	add.s32 	%r76, %r133, %r15;
	mul.lo.s32 	%r18, %r76, %r60;
	mov.b32 	%r136, 0;
	@%p6 bra 	$L__BB0_8;
	mov.b32 	%r134, 0;
$L__BB0_7:
	.pragma "nounroll";
	add.s32 	%r78, %r134, %r17;
	mul.wide.s32 	%rd11, %r78, 4;
	add.s64 	%rd12, %rd1, %rd11;
	ld.global.f32 	%f4, [%rd12];
	add.s32 	%r79, %r134, %r18;
	shl.b32 	%r80, %r79, 2;
	mov.u32 	%r81, M;
	add.s32 	%r82, %r81, %r80;
	st.shared.f32 	[%r82], %f4;
	ld.global.f32 	%f5, [%rd12+4];
	st.shared.f32 	[%r82+4], %f5;
	ld.global.f32 	%f6, [%rd12+8];
	st.shared.f32 	[%r82+8], %f6;
	ld.global.f32 	%f7, [%rd12+12];
	st.shared.f32 	[%r82+12], %f7;
	ld.global.f32 	%f8, [%rd12+16];
	st.shared.f32 	[%r82+16], %f8;
	ld.global.f32 	%f9, [%rd12+20];
	st.shared.f32 	[%r82+20], %f9;
	ld.global.f32 	%f10, [%rd12+24];
	st.shared.f32 	[%r82+24], %f10;
	ld.global.f32 	%f11, [%rd12+28];
	st.shared.f32 	[%r82+28], %f11;
	ld.global.f32 	%f12, [%rd12+32];
	st.shared.f32 	[%r82+32], %f12;
	ld.global.f32 	%f13, [%rd12+36];
	st.shared.f32 	[%r82+36], %f13;
	ld.global.f32 	%f14, [%rd12+40];
	st.shared.f32 	[%r82+40], %f14;
	ld.global.f32 	%f15, [%rd12+44];
	st.shared.f32 	[%r82+44], %f15;
	ld.global.f32 	%f16, [%rd12+48];
	st.shared.f32 	[%r82+48], %f16;
	ld.global.f32 	%f17, [%rd12+52];
	st.shared.f32 	[%r82+52], %f17;
	ld.global.f32 	%f18, [%rd12+56];
	st.shared.f32 	[%r82+56], %f18;
	ld.global.f32 	%f19, [%rd12+60];
	st.shared.f32 	[%r82+60], %f19;
	add.s32 	%r134, %r134, 16;
	setp.ne.s32 	%p7, %r134, %r9;
	mov.u32 	%r136, %r9;
	@%p7 bra 	$L__BB0_7;
$L__BB0_8:
	setp.eq.s32 	%p8, %r5, 0;
	@%p8 bra 	$L__BB0_18;
	setp.lt.u32 	%p9, %r6, 7;
	@%p9 bra 	$L__BB0_11;
	add.s32 	%r83, %r136, %r17;
	mul.wide.s32 	%rd13, %r83, 4;
	add.s64 	%rd14, %rd1, %rd13;
	ld.global.f32 	%f20, [%rd14];
	add.s32 	%r84, %r136, %r18;
	shl.b32 	%r85, %r84, 2;
	mov.u32 	%r86, M;
	add.s32 	%r87, %r86, %r85;
	st.shared.f32 	[%r87], %f20;
	ld.global.f32 	%f21, [%rd14+4];
	st.shared.f32 	[%r87+4], %f21;
	ld.global.f32 	%f22, [%rd14+8];
	st.shared.f32 	[%r87+8], %f22;
	ld.global.f32 	%f23, [%rd14+12];
	st.shared.f32 	[%r87+12], %f23;
	ld.global.f32 	%f24, [%rd14+16];
	st.shared.f32 	[%r87+16], %f24;
	ld.global.f32 	%f25, [%rd14+20];
	st.shared.f32 	[%r87+20], %f25;
	ld.global.f32 	%f26, [%rd14+24];
	st.shared.f32 	[%r87+24], %f26;
	ld.global.f32 	%f27, [%rd14+28];
	st.shared.f32 	[%r87+28], %f27;
	add.s32 	%r136, %r136, 8;
$L__BB0_11:
	setp.eq.s32 	%p10, %r7, 0;
	@%p10 bra 	$L__BB0_18;
	setp.lt.u32 	%p11, %r8, 3;
	@%p11 bra 	$L__BB0_14;
	add.s32 	%r88, %r136, %r17;
	mul.wide.s32 	%rd15, %r88, 4;
	add.s64 	%rd16, %rd1, %rd15;
	ld.global.f32 	%f28, [%rd16];
	add.s32 	%r89, %r136, %r18;
	shl.b32 	%r90, %r89, 2;
	mov.u32 	%r91, M;
	add.s32 	%r92, %r91, %r90;
	st.shared.f32 	[%r92], %f28;
	ld.global.f32 	%f29, [%rd16+4];
	st.shared.f32 	[%r92+4], %f29;
	ld.global.f32 	%f30, [%rd16+8];
	st.shared.f32 	[%r92+8], %f30;
	ld.global.f32 	%f31, [%rd16+12];
	st.shared.f32 	[%r92+12], %f31;
	add.s32 	%r136, %r136, 4;
$L__BB0_14:
	setp.eq.s32 	%p12, %r10, 0;
	@%p12 bra 	$L__BB0_18;
	setp.eq.s32 	%p13, %r10, 1;
	add.s32 	%r93, %r136, %r17;
	mul.wide.s32 	%rd17, %r93, 4;
	add.s64 	%rd3, %rd1, %rd17;
	ld.global.f32 	%f32, [%rd3];
	add.s32 	%r94, %r136, %r18;
	shl.b32 	%r95, %r94, 2;
	mov.u32 	%r96, M;
	add.s32 	%r26, %r96, %r95;
	st.shared.f32 	[%r26], %f32;
	@%p13 bra 	$L__BB0_18;
	setp.eq.s32 	%p14, %r10, 2;
	ld.global.f32 	%f33, [%rd3+4];
	st.shared.f32 	[%r26+4], %f33;
	@%p14 bra 	$L__BB0_18;
	ld.global.f32 	%f34, [%rd3+8];
	st.shared.f32 	[%r26+8], %f34;
$L__BB0_18:
	add.s32 	%r133, %r133, 1;
	setp.ne.s32 	%p15, %r133, %r57;
	@%p15 bra 	$L__BB0_5;
	ld.param.u32 	%r129, [_Z7conv_wsPfS_S_iiiiiiiiii_param_7];
	add.s32 	%r132, %r132, 1;
	setp.ne.s32 	%p16, %r132, %r129;
	@%p16 bra 	$L__BB0_4;
$L__BB0_20:
	ld.param.u32 	%r130, [_Z7conv_wsPfS_S_iiiiiiiiii_param_7];
	bar.sync 	0;
	add.s32 	%r29, %r2, %r1;
	mad.lo.s32 	%r97, %r4, %r55, %r3;
	mad.lo.s32 	%r98, %r97, %r61, %r29;
	cvta.to.global.u64 	%rd18, %rd8;
	mul.wide.s32 	%rd19, %r98, 4;
	add.s64 	%rd4, %rd18, %rd19;
	min.s32 	%r99, %r57, %r60;
	min.s32 	%r100, %r99, %r130;
	setp.lt.s32 	%p17, %r100, 1;
	@%p17 bra 	$L__BB0_38;
	and.b32  	%r30, %r60, 15;
	and.b32  	%r31, %r60, 7;
	and.b32  	%r32, %r60, 2147483632;
	and.b32  	%r33, %r60, 3;
	mov.b32 	%r138, 0;
	mul.wide.s32 	%rd6, %r61, 4;
$L__BB0_22:
	mov.b32 	%r139, 0;
$L__BB0_23:
	setp.lt.u32 	%p18, %r60, 16;
	mad.lo.s32 	%r36, %r138, %r57, %r139;
	mul.lo.s32 	%r37, %r36, %r60;
	mov.b32 	%r144, 0;
	@%p18 bra 	$L__BB0_26;
	and.b32  	%r105, %r60, 2147483632;
	neg.s32 	%r141, %r105;
	mul.lo.s32 	%r106, %r60, %r36;
	shl.b32 	%r107, %r106, 2;
	mov.u32 	%r108, M;
	add.s32 	%r109, %r108, %r107;
	add.s32 	%r140, %r109, 32;
	mov.b32 	%r142, 0;
$L__BB0_25:
	.pragma "nounroll";
	add.s32 	%r110, %r142, %r37;
	ld.shared.f32 	%f35, [%r140+-32];
	mad.lo.s32 	%r111, %r110, %r61, %r29;
	mul.wide.s32 	%rd20, %r111, 4;
	add.s64 	%rd21, %rd2, %rd20;
	ld.global.f32 	%f36, [%rd21];
	mul.f32 	%f37, %f35, %f36;
	atom.global.add.f32 	%f38, [%rd4], %f37;
	ld.shared.f32 	%f39, [%r140+-28];
	mul.wide.s32 	%rd22, %r61, 4;
	add.s64 	%rd23, %rd21, %rd22;
	ld.global.f32 	%f40, [%rd23];
	mul.f32 	%f41, %f39, %f40;
	atom.global.add.f32 	%f42, [%rd4], %f41;
	ld.shared.f32 	%f43, [%r140+-24];
	add.s64 	%rd24, %rd23, %rd22;
	ld.global.f32 	%f44, [%rd24];
	mul.f32 	%f45, %f43, %f44;
	atom.global.add.f32 	%f46, [%rd4], %f45;
	ld.shared.f32 	%f47, [%r140+-20];
	add.s64 	%rd25, %rd24, %rd22;
	ld.global.f32 	%f48, [%rd25];
	mul.f32 	%f49, %f47, %f48;
	atom.global.add.f32 	%f50, [%rd4], %f49;
	ld.shared.f32 	%f51, [%r140+-16];
	add.s64 	%rd26, %rd25, %rd22;
	ld.global.f32 	%f52, [%rd26];
	mul.f32 	%f53, %f51, %f52;
	atom.global.add.f32 	%f54, [%rd4], %f53;
	ld.shared.f32 	%f55, [%r140+-12];
	add.s64 	%rd27, %rd26, %rd22;
	ld.global.f32 	%f56, [%rd27];
	mul.f32 	%f57, %f55, %f56;
	atom.global.add.f32 	%f58, [%rd4], %f57;
	ld.shared.f32 	%f59, [%r140+-8];
	add.s64 	%rd28, %rd27, %rd22;
	ld.global.f32 	%f60, [%rd28];
	mul.f32 	%f61, %f59, %f60;
	atom.global.add.f32 	%f62, [%rd4], %f61;
	ld.shared.f32 	%f63, [%r140+-4];
	add.s64 	%rd29, %rd28, %rd22;
	ld.global.f32 	%f64, [%rd29];
	mul.f32 	%f65, %f63, %f64;
	atom.global.add.f32 	%f66, [%rd4], %f65;
	ld.shared.f32 	%f67, [%r140];
	add.s64 	%rd30, %rd29, %rd22;
	ld.global.f32 	%f68, [%rd30];
	mul.f32 	%f69, %f67, %f68;
	atom.global.add.f32 	%f70, [%rd4], %f69;
	ld.shared.f32 	%f71, [%r140+4];
	add.s64 	%rd31, %rd30, %rd22;
	ld.global.f32 	%f72, [%rd31];
	mul.f32 	%f73, %f71, %f72;
	atom.global.add.f32 	%f74, [%rd4], %f73;
	ld.shared.f32 	%f75, [%r140+8];
	add.s64 	%rd32, %rd31, %rd22;
	ld.global.f32 	%f76, [%rd32];
	mul.f32 	%f77, %f75, %f76;
	atom.global.add.f32 	%f78, [%rd4], %f77;
	ld.shared.f32 	%f79, [%r140+12];
	add.s64 	%rd33, %rd32, %rd22;
	ld.global.f32 	%f80, [%rd33];
	mul.f32 	%f81, %f79, %f80;
	atom.global.add.f32 	%f82, [%rd4], %f81;
	ld.shared.f32 	%f83, [%r140+16];
	add.s64 	%rd34, %rd33, %rd22;
	ld.global.f32 	%f84, [%rd34];
	mul.f32 	%f85, %f83, %f84;
	atom.global.add.f32 	%f86, [%rd4], %f85;
	ld.shared.f32 	%f87, [%r140+20];
	add.s64 	%rd35, %rd34, %rd22;
	ld.global.f32 	%f88, [%rd35];
	mul.f32 	%f89, %f87, %f88;
	atom.global.add.f32 	%f90, [%rd4], %f89;
	ld.shared.f32 	%f91, [%r140+24];
	add.s64 	%rd36, %rd35, %rd22;
	ld.global.f32 	%f92, [%rd36];
	mul.f32 	%f93, %f91, %f92;
	atom.global.add.f32 	%f94, [%rd4], %f93;
	ld.shared.f32 	%f95, [%r140+28];
	add.s64 	%rd37, %rd36, %rd22;
	ld.global.f32 	%f96, [%rd37];
	mul.f32 	%f97, %f95, %f96;
	atom.global.add.f32 	%f98, [%rd4], %f97;
	add.s32 	%r142, %r142, 16;
	add.s32 	%r141, %r141, 16;
	add.s32 	%r140, %r140, 64;
	setp.ne.s32 	%p19, %r141, 0;
	mov.u32 	%r144, %r32;
	@%p19 bra 	$L__BB0_25;
$L__BB0_26:
	setp.eq.s32 	%p20, %r30, 0;
	@%p20 bra 	$L__BB0_36;
	add.s32 	%r112, %r30, -1;
	setp.lt.u32 	%p21, %r112, 7;
	@%p21 bra 	$L__BB0_29;
	add.s32 	%r113, %r144, %r37;
	shl.b32 	%r114, %r113, 2;
	mov.u32 	%r115, M;
	add.s32 	%r116, %r115, %r114;
	ld.shared.f32 	%f99, [%r116];
	mad.lo.s32 	%r117, %r113, %r61, %r29;
	mul.wide.s32 	%rd38, %r117, 4;
	add.s64 	%rd39, %rd2, %rd38;
	ld.global.f32 	%f100, [%rd39];
	mul.f32 	%f101, %f99, %f100;
	atom.global.add.f32 	%f102, [%rd4], %f101;
	ld.shared.f32 	%f103, [%r116+4];
	mul.wide.s32 	%rd40, %r61, 4;
	add.s64 	%rd41, %rd39, %rd40;
	ld.global.f32 	%f104, [%rd41];
	mul.f32 	%f105, %f103, %f104;
	atom.global.add.f32 	%f106, [%rd4], %f105;
	ld.shared.f32 	%f107, [%r116+8];
	add.s64 	%rd42, %rd41, %rd40;
	ld.global.f32 	%f108, [%rd42];
	mul.f32 	%f109, %f107, %f108;
	atom.global.add.f32 	%f110, [%rd4], %f109;
	ld.shared.f32 	%f111, [%r116+12];
	add.s64 	%rd43, %rd42, %rd40;
	ld.global.f32 	%f112, [%rd43];
	mul.f32 	%f113, %f111, %f112;
	atom.global.add.f32 	%f114, [%rd4], %f113;
	ld.shared.f32 	%f115, [%r116+16];
	add.s64 	%rd44, %rd43, %rd40;
	ld.global.f32 	%f116, [%rd44];
	mul.f32 	%f117, %f115, %f116;
	atom.global.add.f32 	%f118, [%rd4], %f117;
	ld.shared.f32 	%f119, [%r116+20];
	add.s64 	%rd45, %rd44, %rd40;
	ld.global.f32 	%f120, [%rd45];
	mul.f32 	%f121, %f119, %f120;
	atom.global.add.f32 	%f122, [%rd4], %f121;
	ld.shared.f32 	%f123, [%r116+24];
	add.s64 	%rd46, %rd45, %rd40;
	ld.global.f32 	%f124, [%rd46];
	mul.f32 	%f125, %f123, %f124;
	atom.global.add.f32 	%f126, [%rd4], %f125;
	ld.shared.f32 	%f127, [%r116+28];
	add.s64 	%rd47, %rd46, %rd40;
	ld.global.f32 	%f128, [%rd47];
	mul.f32 	%f129, %f127, %f128;
	atom.global.add.f32 	%f130, [%rd4], %f129;
	add.s32 	%r144, %r144, 8;
$L__BB0_29:
	setp.eq.s32 	%p22, %r31, 0;
	@%p22 bra 	$L__BB0_36;
	add.s32 	%r118, %r31, -1;
	setp.lt.u32 	%p23, %r118, 3;
	@%p23 bra 	$L__BB0_32;
	add.s32 	%r119, %r144, %r37;
	shl.b32 	%r120, %r119, 2;
	mov.u32 	%r121, M;
	add.s32 	%r122, %r121, %r120;
	ld.shared.f32 	%f131, [%r122];
	mad.lo.s32 	%r123, %r119, %r61, %r29;
	mul.wide.s32 	%rd48, %r123, 4;
	add.s64 	%rd49, %rd2, %rd48;
	ld.global.f32 	%f132, [%rd49];
	mul.f32 	%f133, %f131, %f132;
	atom.global.add.f32 	%f134, [%rd4], %f133;
	ld.shared.f32 	%f135, [%r122+4];
	add.s64 	%rd51, %rd49, %rd6;
	ld.global.f32 	%f136, [%rd51];
	mul.f32 	%f137, %f135, %f136;
	atom.global.add.f32 	%f138, [%rd4], %f137;
	ld.shared.f32 	%f139, [%r122+8];
	add.s64 	%rd52, %rd51, %rd6;
	ld.global.f32 	%f140, [%rd52];
	mul.f32 	%f141, %f139, %f140;
	atom.global.add.f32 	%f142, [%rd4], %f141;
	ld.shared.f32 	%f143, [%r122+12];
	add.s64 	%rd53, %rd52, %rd6;
	ld.global.f32 	%f144, [%rd53];
	mul.f32 	%f145, %f143, %f144;
	atom.global.add.f32 	%f146, [%rd4], %f145;
	add.s32 	%r144, %r144, 4;
$L__BB0_32:
	setp.eq.s32 	%p24, %r33, 0;
	@%p24 bra 	$L__BB0_36;
	setp.eq.s32 	%p25, %r33, 1;
	add.s32 	%r124, %r144, %r37;
	shl.b32 	%r125, %r124, 2;
	mov.u32 	%r126, M;
	add.s32 	%r51, %r126, %r125;
	ld.shared.f32 	%f147, [%r51];
	mad.lo.s32 	%r127, %r124, %r61, %r29;
	mul.wide.s32 	%rd54, %r127, 4;
	add.s64 	%rd5, %rd2, %rd54;
	ld.global.f32 	%f148, [%rd5];
	mul.f32 	%f149, %f147, %f148;
	atom.global.add.f32 	%f150, [%rd4], %f149;
	@%p25 bra 	$L__BB0_36;
	setp.eq.s32 	%p26, %r33, 2;
	ld.shared.f32 	%f151, [%r51+4];
	add.s64 	%rd7, %rd5, %rd6;
	ld.global.f32 	%f152, [%rd7];
	mul.f32 	%f153, %f151, %f152;
	atom.global.add.f32 	%f154, [%rd4], %f153;
	@%p26 bra 	$L__BB0_36;
	ld.shared.f32 	%f155, [%r51+8];
	add.s64 	%rd55, %rd7, %rd6;
	ld.global.f32 	%f156, [%rd55];
	mul.f32 	%f157, %f155, %f156;
	atom.global.add.f32 	%f158, [%rd4], %f157;
$L__BB0_36:
	add.s32 	%r139, %r139, 1;
	setp.ne.s32 	%p27, %r139, %r57;
	@%p27 bra 	$L__BB0_23;
	ld.param.u32 	%r131, [_Z7conv_wsPfS_S_iiiiiiiiii_param_7];
	add.s32 	%r138, %r138, 1;
	setp.ne.s32 	%p28, %r138, %r131;
	@%p28 bra 	$L__BB0_22;
$L__BB0_38:
	ret;

}


// ===== COMPILED SASS (sm_100) =====

	.target	sm_100

	.elftype	@"ET_EXEC"


//--------------------- .note.nv.tkinfo           --------------------------
	.section	.note.nv.tkinfo,"",@"SHT_NOTE"
	.sectionflags	@"SHF_NOTE_NV_TKINFO"
	.tkinfo
        /*0018*/ 	.word	0x00000002
        /*0030*/ 	.string	""
        /*0030*/ 	.string	"ptxas"
        /*0030*/ 	.string	"Cuda compilation tools, release 13.0, V13.0.88"
        /*0030*/ 	.string	"Build cuda_13.0.r13.0/compiler.36424714_0"
        /*0030*/ 	.string	"-arch sm_100 -m 64 "



//--------------------- .note.nv.cuinfo           --------------------------
	.section	.note.nv.cuinfo,"",@"SHT_NOTE"
	.sectionflags	@"SHF_NOTE_NV_CUINFO"
        /*0018*/ 	.short	0x0002
        /*001a*/ 	.short	0x0064
        /*001c*/ 	.short	0x0082
	.zero		2


//--------------------- .nv.info                  --------------------------
	.section	.nv.info,"",@"SHT_CUDA_INFO"
	.align	4


	//----- nvinfo : EIATTR_REGCOUNT
	.align		4
        /*0000*/ 	.byte	0x04, 0x2f
        /*0002*/ 	.short	(.L_1 - .L_0)
	.align		4
.L_0:
        /*0004*/ 	.word	index@(_Z7conv_wsPfS_S_iiiiiiiiii)
        /*0008*/ 	.word	0x00000020


	//----- nvinfo : EIATTR_FRAME_SIZE
	.align		4
.L_1:
        /*000c*/ 	.byte	0x04, 0x11
        /*000e*/ 	.short	(.L_3 - .L_2)
	.align		4
.L_2:
        /*0010*/ 	.word	index@(_Z7conv_wsPfS_S_iiiiiiiiii)
        /*0014*/ 	.word	0x00000000


	//----- nvinfo : EIATTR_MIN_STACK_SIZE
	.align		4
.L_3:
        /*0018*/ 	.byte	0x04, 0x12
        /*001a*/ 	.short	(.L_5 - .L_4)
	.align		4
.L_4:
        /*001c*/ 	.word	index@(_Z7conv_wsPfS_S_iiiiiiiiii)
        /*0020*/ 	.word	0x00000000
.L_5:


//--------------------- .nv.compat                --------------------------
	.section	.nv.compat,"",@"SHT_CUDA_COMPAT_INFO"
	.align	4
        /*0000*/ 	.byte	0x02, 0x09, 0x00, 0x00, 0x02, 0x02, 0x01, 0x00, 0x02, 0x05, 0x05, 0x00, 0x03, 0x07, 0x01, 0x01
        /*0010*/ 	.byte	0x02, 0x03, 0x00, 0x00, 0x02, 0x06, 0x01, 0x00, 0x04, 0x0b, 0x08, 0x00, 0x09, 0x00, 0x00, 0x00
        /*0020*/ 	.byte	0x00, 0x00, 0x00, 0x00


//--------------------- .nv.info._Z7conv_wsPfS_S_iiiiiiiiii --------------------------
	.section	.nv.info._Z7conv_wsPfS_S_iiiiiiiiii,"",@"SHT_CUDA_INFO"
	.sectionflags	@""
	.align	4


	//----- nvinfo : EIATTR_CUDA_API_VERSION
	.align		4
        /*0000*/ 	.byte	0x04, 0x37
        /*0002*/ 	.short	(.L_7 - .L_6)
.L_6:
        /*0004*/ 	.word	0x00000082


	//----- nvinfo : EIATTR_KPARAM_INFO
	.align		4
.L_7:
        /*0008*/ 	.byte	0x04, 0x17
        /*000a*/ 	.short	(.L_9 - .L_8)
.L_8:
        /*000c*/ 	.word	0x00000000
        /*0010*/ 	.short	0x000c
        /*0012*/ 	.short	0x003c
        /*0014*/ 	.byte	0x00, 0xf0, 0x11, 0x00


	//----- nvinfo : EIATTR_KPARAM_INFO
	.align		4
.L_9:
        /*0018*/ 	.byte	0x04, 0x17
        /*001a*/ 	.short	(.L_11 - .L_10)
.L_10:
        /*001c*/ 	.word	0x00000000
        /*0020*/ 	.short	0x000b
        /*0022*/ 	.short	0x0038
        /*0024*/ 	.byte	0x00, 0xf0, 0x11, 0x00


	//----- nvinfo : EIATTR_KPARAM_INFO
	.align		4
.L_11:
        /*0028*/ 	.byte	0x04, 0x17
        /*002a*/ 	.short	(.L_13 - .L_12)
.L_12:
        /*002c*/ 	.word	0x00000000
        /*0030*/ 	.short	0x000a
        /*0032*/ 	.short	0x0034
        /*0034*/ 	.byte	0x00, 0xf0, 0x11, 0x00


	//----- nvinfo : EIATTR_KPARAM_INFO
	.align		4
.L_13:
        /*0038*/ 	.byte	0x04, 0x17
        /*003a*/ 	.short	(.L_15 - .L_14)
.L_14:
        /*003c*/ 	.word	0x00000000
        /*0040*/ 	.short	0x0009
        /*0042*/ 	.short	0x0030
        /*0044*/ 	.byte	0x00, 0xf0, 0x11, 0x00


	//----- nvinfo : EIATTR_KPARAM_INFO
	.align		4
.L_15:
        /*0048*/ 	.byte	0x04, 0x17
        /*004a*/ 	.short	(.L_17 - .L_16)
.L_16:
        /*004c*/ 	.word	0x00000000
        /*0050*/ 	.short	0x0008
        /*0052*/ 	.short	0x002c
        /*0054*/ 	.byte	0x00, 0xf0, 0x11, 0x00


	//----- nvinfo : EIATTR_KPARAM_INFO
	.align		4
.L_17:
        /*0058*/ 	.byte	0x04, 0x17
        /*005a*/ 	.short	(.L_19 - .L_18)
.L_18:
        /*005c*/ 	.word	0x00000000
        /*0060*/ 	.short	0x0007
        /*0062*/ 	.short	0x0028
        /*0064*/ 	.byte	0x00, 0xf0, 0x11, 0x00


	//----- nvinfo : EIATTR_KPARAM_INFO
	.align		4
.L_19:
        /*0068*/ 	.byte	0x04, 0x17
        /*006a*/ 	.short	(.L_21 - .L_20)
.L_20:
        /*006c*/ 	.word	0x00000000
        /*0070*/ 	.short	0x0006
        /*0072*/ 	.short	0x0024
        /*0074*/ 	.byte	0x00, 0xf0, 0x11, 0x00


	//----- nvinfo : EIATTR_KPARAM_INFO
	.align		4
.L_21:
        /*0078*/ 	.byte	0x04, 0x17
        /*007a*/ 	.short	(.L_23 - .L_22)
.L_22:
        /*007c*/ 	.word	0x00000000
        /*0080*/ 	.short	0x0005
        /*0082*/ 	.short	0x0020
        /*0084*/ 	.byte	0x00, 0xf0, 0x11, 0x00


	//----- nvinfo : EIATTR_KPARAM_INFO
	.align		4
.L_23:
        /*0088*/ 	.byte	0x04, 0x17
        /*008a*/ 	.short	(.L_25 - .L_24)
.L_24:
        /*008c*/ 	.word	0x00000000
        /*0090*/ 	.short	0x0004
        /*0092*/ 	.short	0x001c
        /*0094*/ 	.byte	0x00, 0xf0, 0x11, 0x00


	//----- nvinfo : EIATTR_KPARAM_INFO
	.align		4
.L_25:
        /*0098*/ 	.byte	0x04, 0x17
        /*009a*/ 	.short	(.L_27 - .L_26)
.L_26:
        /*009c*/ 	.word	0x00000000
        /*00a0*/ 	.short	0x0003
        /*00a2*/ 	.short	0x0018
        /*00a4*/ 	.byte	0x00, 0xf0, 0x11, 0x00


	//----- nvinfo : EIATTR_KPARAM_INFO
	.align		4
.L_27:
        /*00a8*/ 	.byte	0x04, 0x17
        /*00aa*/ 	.short	(.L_29 - .L_28)
.L_28:
        /*00ac*/ 	.word	0x00000000
        /*00b0*/ 	.short	0x0002
        /*00b2*/ 	.short	0x0010
        /*00b4*/ 	.byte	0x00, 0xf5, 0x21, 0x00


	//----- nvinfo : EIATTR_KPARAM_INFO
	.align		4
.L_29:
        /*00b8*/ 	.byte	0x04, 0x17
        /*00ba*/ 	.short	(.L_31 - .L_30)
.L_30:
        /*00bc*/ 	.word	0x00000000
        /*00c0*/ 	.short	0x0001
        /*00c2*/ 	.short	0x0008
        /*00c4*/ 	.byte	0x00, 0xf5, 0x21, 0x00


	//----- nvinfo : EIATTR_KPARAM_INFO
	.align		4
.L_31:
        /*00c8*/ 	.byte	0x04, 0x17
        /*00ca*/ 	.short	(.L_33 - .L_32)
.L_32:
        /*00cc*/ 	.word	0x00000000
        /*00d0*/ 	.short	0x0000
        /*00d2*/ 	.short	0x0000
        /*00d4*/ 	.byte	0x00, 0xf5, 0x21, 0x00


	//----- nvinfo : EIATTR_SPARSE_MMA_MASK
	.align		4
.L_33:
        /*00d8*/ 	.byte	0x03, 0x50
        /*00da*/ 	.short	0x0000


	//----- nvinfo : EIATTR_MAXREG_COUNT
	.align		4
        /*00dc*/ 	.byte	0x03, 0x1b
        /*00de*/ 	.short	0x00ff


	//----- nvinfo : EIATTR_NUM_BARRIERS
	.align		4
        /*00e0*/ 	.byte	0x02, 0x4c
        /*00e2*/ 	.byte	0x01
	.zero		1


	//----- nvinfo : EIATTR_MERCURY_ISA_VERSION
	.align		4
        /*00e4*/ 	.byte	0x03, 0x5f
        /*00e6*/ 	.short	0x0101


	//----- nvinfo : EIATTR_VRC_CTA_INIT_COUNT
	.align		4
        /*00e8*/ 	.byte	0x02, 0x4a
	.zero		1
	.zero		1


	//----- nvinfo : EIATTR_EXIT_INSTR_OFFSETS
	.align		4
        /*00ec*/ 	.byte	0x04, 0x1c
        /*00ee*/ 	.short	(.L_35 - .L_34)


	//   ....[0]....
.L_34:
        /*00f0*/ 	.word	0x000002d0


	//   ....[1]....
        /*00f4*/ 	.word	0x00000e10


	//   ....[2]....
        /*00f8*/ 	.word	0x00001d10


	//----- nvinfo : EIATTR_CRS_STACK_SIZE
	.align		4
.L_35:
        /*00fc*/ 	.byte	0x04, 0x1e
        /*00fe*/ 	.short	(.L_37 - .L_36)
.L_36:
        /*0100*/ 	.word	0x00000000


	//----- nvinfo : EIATTR_CBANK_PARAM_SIZE
	.align		4
.L_37:
        /*0104*/ 	.byte	0x03, 0x19
        /*0106*/ 	.short	0x0040


	//----- nvinfo : EIATTR_PARAM_CBANK
	.align		4
        /*0108*/ 	.byte	0x04, 0x0a
        /*010a*/ 	.short	(.L_39 - .L_38)
	.align		4
.L_38:
        /*010c*/ 	.word	index@(.nv.constant0._Z7conv_wsPfS_S_iiiiiiiiii)
        /*0110*/ 	.short	0x0380
        /*0112*/ 	.short	0x0040


	//----- nvinfo : EIATTR_SW_WAR
	.align		4
.L_39:
        /*0114*/ 	.byte	0x04, 0x36
        /*0116*/ 	.short	(.L_41 - .L_40)
.L_40:
        /*0118*/ 	.word	0x00000008
.L_41:


//--------------------- .nv.callgraph             --------------------------
	.section	.nv.callgraph,"",@"SHT_CUDA_CALLGRAPH"
	.align	4
	.sectionentsize	8
	.align		4
        /*0000*/ 	.word	0x00000000
	.align		4
        /*0004*/ 	.word	0xffffffff
	.align		4
        /*0008*/ 	.word	0x00000000
	.align		4
        /*000c*/ 	.word	0xfffffffe
	.align		4
        /*0010*/ 	.word	0x00000000
	.align		4
        /*0014*/ 	.word	0xfffffffd
	.align		4
        /*0018*/ 	.word	0x00000000
	.align		4
        /*001c*/ 	.word	0xfffffffc


//--------------------- .text._Z7conv_wsPfS_S_iiiiiiiiii --------------------------
	.section	.text._Z7conv_wsPfS_S_iiiiiiiiii,"ax",@progbits
	.align	128
        .global         _Z7conv_wsPfS_S_iiiiiiiiii
        .type           _Z7conv_wsPfS_S_iiiiiiiiii,@function
        .size           _Z7conv_wsPfS_S_iiiiiiiiii,(.L_x_20 - _Z7conv_wsPfS_S_iiiiiiiiii)
        .other          _Z7conv_wsPfS_S_iiiiiiiiii,@"STO_CUDA_ENTRY STV_DEFAULT"
_Z7conv_wsPfS_S_iiiiiiiiii:
.text._Z7conv_wsPfS_S_iiiiiiiiii:
[----:B------:R-:W-:Y:S08]  /*0000*/  LDC R1, c[0x0][0x37c] ;  /* 0x0000df00ff017b82 */ /* 0x000ff00000000800 */
[----:B------:R-:W0:Y:S01]  /*0010*/  LDC R4, c[0x0][0x3bc] ;  /* 0x0000ef00ff047b82 */ /* 0x000e220000000800 */
[----:B------:R-:W1:Y:S01]  /*0020*/  S2R R8, SR_CTAID.X ;  /* 0x0000000000087919 */ /* 0x000e620000002500 */
[----:B------:R-:W-:-:S06]  /*0030*/  HFMA2 R6, -RZ, RZ, 0, 0 ;  /* 0x00000000ff067431 */ /* 0x000fcc00000001ff */
[----:B------:R-:W2:Y:S01]  /*0040*/  LDC R5, c[0x0][0x3a4] ;  /* 0x0000e900ff057b82 */ /* 0x000ea20000000800 */
[----:B0-----:R-:W-:-:S05]  /*0050*/  I2FP.F32.S32 R0, R4 ;  /* 0x0000000400007245 */ /* 0x001fca0000201400 */
[----:B------:R-:W-:Y:S01]  /*0060*/  FMUL R0, R0, 0.001953125 ;  /* 0x3b00000000007820 */ /* 0x000fe20000400000 */
[----:B--2---:R-:W-:-:S03]  /*0070*/  IABS R2, R5 ;  /* 0x0000000500027213 */ /* 0x004fc60000000000 */
[----:B------:R-:W0:Y:S08]  /*0080*/  F2I.CEIL.NTZ R3, R0 ;  /* 0x0000000000037305 */ /* 0x000e30000020b100 */
[----:B------:R-:W2:Y:S01]  /*0090*/  I2F.RP R12, R2 ;  /* 0x00000002000c7306 */ /* 0x000ea20000209400 */
[----:B0-----:R-:W-:-:S07]  /*00a0*/  IADD3 R11, PT, PT, RZ, -R3, RZ ;  /* 0x80000003ff0b7210 */ /* 0x001fce0007ffe0ff */
[----:B------:R-:W0:Y:S01]  /*00b0*/  I2F.U32.RP R9, R3 ;  /* 0x0000000300097306 */ /* 0x000e220000209000 */
[----:B------:R-:W-:-:S07]  /*00c0*/  ISETP.NE.U32.AND P2, PT, R3, RZ, PT ;  /* 0x000000ff0300720c */ /* 0x000fce0003f45070 */
[----:B--2---:R-:W2:Y:S08]  /*00d0*/  MUFU.RCP R12, R12 ;  /* 0x0000000c000c7308 */ /* 0x004eb00000001000 */
[----:B0-----:R-:W0:Y:S01]  /*00e0*/  MUFU.RCP R9, R9 ;  /* 0x0000000900097308 */ /* 0x001e220000001000 */
[----:B--2---:R-:W-:Y:S02]  /*00f0*/  IADD3 R10, PT, PT, R12, 0xffffffe, RZ ;  /* 0x0ffffffe0c0a7810 */ /* 0x004fe40007ffe0ff */
[----:B0-----:R-:W-:-:S06]  /*0100*/  IADD3 R7, PT, PT, R9, 0xffffffe, RZ ;  /* 0x0ffffffe09077810 */ /* 0x001fcc0007ffe0ff */
[----:B------:R-:W0:Y:S02]  /*0110*/  F2I.FTZ.U32.TRUNC.NTZ R7, R7 ;  /* 0x0000000700077305 */ /* 0x000e24000021f000 */
[----:B0-----:R-:W-:-:S04]  /*0120*/  IMAD R11, R11, R7, RZ ;  /* 0x000000070b0b7224 */ /* 0x001fc800078e02ff */
[----:B------:R-:W-:Y:S02]  /*0130*/  IMAD.HI.U32 R9, R7, R11, R6 ;  /* 0x0000000b07097227 */ /* 0x000fe400078e0006 */
[----:B------:R0:W2:Y:S04]  /*0140*/  F2I.FTZ.U32.TRUNC.NTZ R11, R10 ;  /* 0x0000000a000b7305 */ /* 0x0000a8000021f000 */
[----:B-1----:R-:W-:-:S05]  /*0150*/  IMAD.HI.U32 R6, R9, R8, RZ ;  /* 0x0000000809067227 */ /* 0x002fca00078e00ff */
[----:B------:R-:W-:Y:S02]  /*0160*/  IADD3 R0, PT, PT, -R6, RZ, RZ ;  /* 0x000000ff06007210 */ /* 0x000fe40007ffe1ff */
[----:B0-----:R-:W-:-:S03]  /*0170*/  MOV R10, RZ ;  /* 0x000000ff000a7202 */ /* 0x001fc60000000f00 */
[----:B------:R-:W-:Y:S01]  /*0180*/  IMAD R0, R3, R0, R8 ;  /* 0x0000000003007224 */ /* 0x000fe200078e0208 */
[----:B--2---:R-:W-:-:S04]  /*0190*/  IADD3 R7, PT, PT, RZ, -R11, RZ ;  /* 0x8000000bff077210 */ /* 0x004fc80007ffe0ff */
[----:B------:R-:W-:Y:S01]  /*01a0*/  ISETP.GE.U32.AND P0, PT, R0, R3, PT ;  /* 0x000000030000720c */ /* 0x000fe20003f06070 */
[----:B------:R-:W-:-:S04]  /*01b0*/  IMAD R7, R7, R2, RZ ;  /* 0x0000000207077224 */ /* 0x000fc800078e02ff */
[----:B------:R-:W-:-:S08]  /*01c0*/  IMAD.HI.U32 R10, R11, R7, R10 ;  /* 0x000000070b0a7227 */ /* 0x000fd000078e000a */
[----:B------:R-:W-:Y:S02]  /*01d0*/  @P0 IADD3 R0, PT, PT, -R3, R0, RZ ;  /* 0x0000000003000210 */ /* 0x000fe40007ffe1ff */
[----:B------:R-:W-:Y:S02]  /*01e0*/  @P0 IADD3 R6, PT, PT, R6, 0x1, RZ ;  /* 0x0000000106060810 */ /* 0x000fe40007ffe0ff */
[----:B------:R-:W-:Y:S02]  /*01f0*/  ISETP.GE.U32.AND P1, PT, R0, R3, PT ;  /* 0x000000030000720c */ /* 0x000fe40003f26070 */
[----:B------:R-:W0:Y:S11]  /*0200*/  S2R R0, SR_TID.X ;  /* 0x0000000000007919 */ /* 0x000e360000002100 */
[----:B------:R-:W-:-:S02]  /*0210*/  @P1 IADD3 R6, PT, PT, R6, 0x1, RZ ;  /* 0x0000000106061810 */ /* 0x000fc40007ffe0ff */
[----:B------:R-:W-:-:S04]  /*0220*/  @!P2 LOP3.LUT R6, RZ, R3, RZ, 0x33, !PT ;  /* 0x00000003ff06a212 */ /* 0x000fc800078e33ff */
[----:B------:R-:W-:Y:S02]  /*0230*/  IADD3 R7, PT, PT, -R6, RZ, RZ ;  /* 0x000000ff06077210 */ /* 0x000fe40007ffe1ff */
[----:B------:R-:W-:-:S03]  /*0240*/  IABS R9, R6 ;  /* 0x0000000600097213 */ /* 0x000fc60000000000 */
[----:B------:R-:W-:Y:S02]  /*0250*/  IMAD R3, R3, R7, R8 ;  /* 0x0000000703037224 */ /* 0x000fe400078e0208 */
[----:B------:R-:W-:-:S04]  /*0260*/  IMAD.HI.U32 R10, R10, R9, RZ ;  /* 0x000000090a0a7227 */ /* 0x000fc800078e00ff */
[----:B------:R-:W-:Y:S01]  /*0270*/  IMAD R4, R3, -0x200, R4 ;  /* 0xfffffe0003047824 */ /* 0x000fe200078e0204 */
[----:B------:R-:W-:-:S04]  /*0280*/  IADD3 R8, PT, PT, -R10, RZ, RZ ;  /* 0x000000ff0a087210 */ /* 0x000fc80007ffe1ff */
[----:B------:R-:W-:Y:S01]  /*0290*/  VIMNMX R7, PT, PT, R4, 0x200, PT ;  /* 0x0000020004077848 */ /* 0x000fe20003fe0100 */
[----:B------:R-:W-:-:S03]  /*02a0*/  IMAD R9, R2, R8, R9 ;  /* 0x0000000802097224 */ /* 0x000fc600078e0209 */
[----:B0-----:R-:W-:Y:S02]  /*02b0*/  ISETP.GE.AND P0, PT, R0, R7, PT ;  /* 0x000000070000720c */ /* 0x001fe40003f06270 */
[----:B------:R-:W-:-:S11]  /*02c0*/  ISETP.GT.U32.AND P1, PT, R2, R9, PT ;  /* 0x000000090200720c */ /* 0x000fd60003f24070 */
[----:B------:R-:W-:Y:S05]  /*02d0*/  @P0 EXIT ;  /* 0x000000000000094d */ /* 0x000fea0003800000 */
[----:B------:R-:W0:Y:S01]  /*02e0*/  LDC.64 R12, c[0x0][0x3a8] ;  /* 0x0000ea00ff0c7b82 */ /* 0x000e220000000a00 */
[-C--:B------:R-:W-:Y:S01]  /*02f0*/  @!P1 IADD3 R9, PT, PT, R9, -R2.reuse, RZ ;  /* 0x8000000209099210 */ /* 0x080fe20007ffe0ff */
[----:B------:R-:W1:Y:S01]  /*0300*/  LDCU UR4, c[0x0][0x3b8] ;  /* 0x00007700ff0477ac */ /* 0x000e620008000800 */
[----:B------:R-:W-:Y:S01]  /*0310*/  @!P1 IADD3 R10, PT, PT, R10, 0x1, RZ ;  /* 0x000000010a0a9810 */ /* 0x000fe20007ffe0ff */
[----:B------:R-:W-:Y:S01]  /*0320*/  BSSY.RECONVERGENT B0, `(.L_x_0) ;  /* 0x00000a3000007945 */ /* 0x000fe20003800200 */
[----:B------:R-:W-:Y:S01]  /*0330*/  ISETP.GE.U32.AND P0, PT, R9, R2, PT ;  /* 0x000000020900720c */ /* 0x000fe20003f06070 */
[----:B------:R-:W2:Y:S01]  /*0340*/  LDCU.64 UR8, c[0x0][0x358] ;  /* 0x00006b00ff0877ac */ /* 0x000ea20008000a00 */
[----:B------:R-:W-:Y:S02]  /*0350*/  LOP3.LUT R2, R6, R5, RZ, 0x3c, !PT ;  /* 0x0000000506027212 */ /* 0x000fe400078e3cff */
[----:B------:R-:W-:Y:S02]  /*0360*/  ISETP.NE.AND P1, PT, R5, RZ, PT ;  /* 0x000000ff0500720c */ /* 0x000fe40003f25270 */
[----:B------:R-:W-:-:S07]  /*0370*/  ISETP.GE.AND P2, PT, R2, RZ, PT ;  /* 0x000000ff0200720c */ /* 0x000fce0003f46270 */
[----:B------:R-:W-:Y:S01]  /*0380*/  @P0 VIADD R10, R10, 0x1 ;  /* 0x000000010a0a0836 */ /* 0x000fe20000000000 */
[----:B-1----:R-:W-:-:S04]  /*0390*/  MOV R4, UR4 ;  /* 0x0000000400047c02 */ /* 0x002fc80008000f00 */
[----:B------:R-:W-:Y:S02]  /*03a0*/  MOV R2, R10 ;  /* 0x0000000a00027202 */ /* 0x000fe40000000f00 */
[----:B0-----:R-:W-:Y:S02]  /*03b0*/  ISETP.GE.AND P0, PT, R12, 0x1, PT ;  /* 0x000000010c00780c */ /* 0x001fe40003f06270 */
[----:B------:R-:W-:Y:S02]  /*03c0*/  VIMNMX R7, PT, PT, R13, R4, PT ;  /* 0x000000040d077248 */ /* 0x000fe40003fe0100 */
[----:B------:R-:W-:Y:S02]  /*03d0*/  ISETP.NE.OR P0, PT, R0, RZ, !P0 ;  /* 0x000000ff0000720c */ /* 0x000fe40004705670 */
[----:B------:R-:W-:Y:S02]  /*03e0*/  @!P2 IADD3 R2, PT, PT, -R2, RZ, RZ ;  /* 0x000000ff0202a210 */ /* 0x000fe40007ffe1ff */
[----:B------:R-:W-:-:S02]  /*03f0*/  ISETP.LT.OR P0, PT, R7, 0x1, P0 ;  /* 0x000000010700780c */ /* 0x000fc40000701670 */
[----:B------:R-:W-:-:S04]  /*0400*/  @!P1 LOP3.LUT R2, RZ, R5, RZ, 0x33, !PT ;  /* 0x00000005ff029212 */ /* 0x000fc800078e33ff */
[----:B------:R-:W-:-:S05]  /*0410*/  IADD3 R7, PT, PT, -R2, RZ, RZ ;  /* 0x000000ff02077210 */ /* 0x000fca0007ffe1ff */
[----:B------:R-:W-:Y:S02]  /*0420*/  IMAD R5, R5, R7, R6 ;  /* 0x0000000705057224 */ /* 0x000fe400078e0206 */
[----:B--2---:R-:W-:Y:S05]  /*0430*/  @P0 BRA `(.L_x_1) ;  /* 0x0000000800440947 */ /* 0x004fea0003800000 */
[----:B------:R-:W0:Y:S01]  /*0440*/  LDCU UR4, c[0x0][0x3b4] ;  /* 0x00007680ff0477ac */ /* 0x000e220008000800 */
[C---:B------:R-:W-:Y:S02]  /*0450*/  LOP3.LUT R12, R4.reuse, 0xf, RZ, 0xc0, !PT ;  /* 0x0000000f040c7812 */ /* 0x040fe400078ec0ff */
[----:B------:R-:W-:Y:S02]  /*0460*/  LOP3.LUT R16, R4, 0x7, RZ, 0xc0, !PT ;  /* 0x0000000704107812 */ /* 0x000fe400078ec0ff */
[----:B------:R-:W-:Y:S02]  /*0470*/  IADD3 R6, PT, PT, R12, -0x1, RZ ;  /* 0xffffffff0c067810 */ /* 0x000fe40007ffe0ff */
[----:B------:R-:W-:Y:S02]  /*0480*/  IADD3 R7, PT, PT, R16, -0x1, RZ ;  /* 0xffffffff10077810 */ /* 0x000fe40007ffe0ff */
[----:B------:R-:W-:Y:S02]  /*0490*/  ISETP.GE.U32.AND P0, PT, R6, 0x7, PT ;  /* 0x000000070600780c */ /* 0x000fe40003f06070 */
[----:B------:R-:W-:-:S02]  /*04a0*/  ISETP.GE.U32.AND P1, PT, R7, 0x3, PT ;  /* 0x000000030700780c */ /* 0x000fc40003f26070 */
[C---:B------:R-:W-:Y:S02]  /*04b0*/  LOP3.LUT R6, R4.reuse, 0x7ffffff0, RZ, 0xc0, !PT ;  /* 0x7ffffff004067812 */ /* 0x040fe400078ec0ff */
[----:B------:R-:W-:Y:S01]  /*04c0*/  LOP3.LUT R7, R4, 0x3, RZ, 0xc0, !PT ;  /* 0x0000000304077812 */ /* 0x000fe200078ec0ff */
[----:B0-----:R-:W-:Y:S01]  /*04d0*/  IMAD R8, R5, UR4, RZ ;  /* 0x0000000405087c24 */ /* 0x001fe2000f8e02ff */
[----:B------:R-:W-:-:S07]  /*04e0*/  UMOV UR4, URZ ;  /* 0x000000ff00047c82 */ /* 0x000fce0008000000 */
.L_x_8:
[----:B0-----:R-:W0:Y:S01]  /*04f0*/  LDC R9, c[0x0][0x3b0] ;  /* 0x0000ec00ff097b82 */ /* 0x001e220000000800 */
[----:B-1----:R-:W1:Y:S01]  /*0500*/  LDCU UR5, c[0x0][0x39c] ;  /* 0x00007380ff0577ac */ /* 0x002e620008000800 */
[----:B------:R-:W-:Y:S01]  /*0510*/  HFMA2 R10, -RZ, RZ, 0, 0 ;  /* 0x00000000ff0a7431 */ /* 0x000fe200000001ff */
[----:B--2---:R-:W2:Y:S01]  /*0520*/  LDCU UR6, c[0x0][0x3a8] ;  /* 0x00007500ff0677ac */ /* 0x004ea20008000800 */
[----:B------:R-:W-:Y:S01]  /*0530*/  UMOV UR7, UR4 ;  /* 0x0000000400077c82 */ /* 0x000fe20008000000 */
[----:B0-----:R-:W-:Y:S01]  /*0540*/  IMAD R9, R2, R9, UR4 ;  /* 0x0000000402097e24 */ /* 0x001fe2000f8e0209 */
[----:B------:R-:W-:-:S03]  /*0550*/  UIADD3 UR4, UPT, UPT, UR4, 0x1, URZ ;  /* 0x0000000104047890 */ /* 0x000fc6000fffe0ff */
[----:B-1----:R-:W-:Y:S01]  /*0560*/  IMAD R9, R9, UR5, R8 ;  /* 0x0000000509097c24 */ /* 0x002fe2000f8e0208 */
[----:B--23--:R-:W-:-:S11]  /*0570*/  UISETP.NE.AND UP0, UPT, UR4, UR6, UPT ;  /* 0x000000060400728c */ /* 0x00cfd6000bf05270 */
.L_x_7:
[----:B0-----:R-:W0:Y:S01]  /*0580*/  LDCU UR5, c[0x0][0x3b8] ;  /* 0x00007700ff0577ac */ /* 0x001e220008000800 */
[----:B--23--:R-:W-:Y:S02]  /*0590*/  IADD3 R17, PT, PT, R9, R10, RZ ;  /* 0x0000000a09117210 */ /* 0x00cfe40007ffe0ff */
[----:B------:R-:W-:Y:S01]  /*05a0*/  MOV R18, RZ ;  /* 0x000000ff00127202 */ /* 0x000fe20000000f00 */
[----:B-1----:R-:W1:Y:S01]  /*05b0*/  LDCU UR6, c[0x0][0x3ac] ;  /* 0x00007580ff0677ac */ /* 0x002e620008000800 */
[----:B0-----:R-:W-:-:S04]  /*05c0*/  MOV R4, UR5 ;  /* 0x0000000500047c02 */ /* 0x001fc80008000f00 */
[----:B------:R-:W-:Y:S02]  /*05d0*/  ISETP.GE.U32.AND P3, PT, R4, 0x10, PT ;  /* 0x000000100400780c */ /* 0x000fe40003f66070 */
[----:B-1----:R-:W-:-:S05]  /*05e0*/  MOV R13, UR6 ;  /* 0x00000006000d7c02 */ /* 0x002fca0008000f00 */
[----:B------:R-:W-:Y:S02]  /*05f0*/  IMAD R11, R13, UR7, R10 ;  /* 0x000000070d0b7c24 */ /* 0x000fe4000f8e020a */
[----:B------:R-:W-:-:S05]  /*0600*/  VIADD R10, R10, 0x1 ;  /* 0x000000010a0a7836 */ /* 0x000fca0000000000 */
[----:B------:R-:W-:Y:S01]  /*0610*/  ISETP.NE.AND P2, PT, R10, R13, PT ;  /* 0x0000000d0a00720c */ /* 0x000fe20003f45270 */
[----:B------:R-:W-:-:S12]  /*0620*/  @!P3 BRA `(.L_x_2) ;  /* 0x0000000000b4b947 */ /* 0x000fd80003800000 */
[----:B------:R-:W0:Y:S01]  /*0630*/  S2UR UR6, SR_CgaCtaId ;  /* 0x00000000000679c3 */ /* 0x000e220000008800 */
[----:B------:R-:W-:Y:S02]  /*0640*/  UMOV UR5, 0x400 ;  /* 0x0000040000057882 */ /* 0x000fe40000000000 */
[----:B0-----:R-:W-:-:S03]  /*0650*/  ULEA UR6, UR6, UR5, 0x18 ;  /* 0x0000000506067291 */ /* 0x001fc6000f8ec0ff */
[----:B------:R-:W-:-:S09]  /*0660*/  UMOV UR5, URZ ;  /* 0x000000ff00057c82 */ /* 0x000fd20008000000 */
.L_x_3:
[----:B0-----:R-:W0:Y:S01]  /*0670*/  LDC.64 R14, c[0x0][0x380] ;  /* 0x0000e000ff0e7b82 */ /* 0x001e220000000a00 */
[----:B------:R-:W-:-:S04]  /*0680*/  IMAD R19, R17, R4, UR5 ;  /* 0x0000000511137e24 */ /* 0x000fc8000f8e0204 */
[----:B0-----:R-:W-:-:S05]  /*0690*/  IMAD.WIDE R14, R19, 0x4, R14 ;  /* 0x00000004130e7825 */ /* 0x001fca00078e020e */
[----:B------:R-:W2:Y:S04]  /*06a0*/  LDG.E R19, desc[UR8][R14.64] ;  /* 0x000000080e137981 */ /* 0x000ea8000c1e1900 */
[----:B------:R-:W3:Y:S04]  /*06b0*/  LDG.E R21, desc[UR8][R14.64+0x4] ;  /* 0x000004080e157981 */ /* 0x000ee8000c1e1900 */
[----:B------:R-:W4:Y:S04]  /*06c0*/  LDG.E R23, desc[UR8][R14.64+0x8] ;  /* 0x000008080e177981 */ /* 0x000f28000c1e1900 */
[----:B------:R-:W5:Y:S04]  /*06d0*/  LDG.E R25, desc[UR8][R14.64+0xc] ;  /* 0x00000c080e197981 */ /* 0x000f68000c1e1900 */
[----:B------:R-:W5:Y:S01]  /*06e0*/  LDG.E R27, desc[UR8][R14.64+0x10] ;  /* 0x000010080e1b7981 */ /* 0x000f62000c1e1900 */
[----:B------:R-:W-:-:S03]  /*06f0*/  IMAD R18, R11, R4, UR5 ;  /* 0x000000050b127e24 */ /* 0x000fc6000f8e0204 */
[----:B------:R-:W5:Y:S02]  /*0700*/  LDG.E R29, desc[UR8][R14.64+0x14] ;  /* 0x000014080e1d7981 */ /* 0x000f64000c1e1900 */
[----:B------:R-:W-:Y:S02]  /*0710*/  LEA R18, R18, UR6, 0x2 ;  /* 0x0000000612127c11 */ /* 0x000fe4000f8e10ff */
[----:B------:R-:W5:Y:S04]  /*0720*/  LDG.E R20, desc[UR8][R14.64+0x18] ;  /* 0x000018080e147981 */ /* 0x000f68000c1e1900 */
[----:B------:R-:W5:Y:S04]  /*0730*/  LDG.E R22, desc[UR8][R14.64+0x1c] ;  /* 0x00001c080e167981 */ /* 0x000f68000c1e1900 */
[----:B------:R-:W5:Y:S04]  /*0740*/  LDG.E R24, desc[UR8][R14.64+0x20] ;  /* 0x000020080e187981 */ /* 0x000f68000c1e1900 */
[----:B------:R-:W5:Y:S04]  /*0750*/  LDG.E R26, desc[UR8][R14.64+0x24] ;  /* 0x000024080e1a7981 */ /* 0x000f68000c1e1900 */
[----:B------:R-:W5:Y:S04]  /*0760*/  LDG.E R28, desc[UR8][R14.64+0x28] ;  /* 0x000028080e1c7981 */ /* 0x000f68000c1e1900 */
[----:B--2---:R0:W-:Y:S04]  /*0770*/  STS [R18], R19 ;  /* 0x0000001312007388 */ /* 0x0041e80000000800 */
[----:B---3--:R1:W-:Y:S04]  /*0780*/  STS [R18+0x4], R21 ;  /* 0x0000041512007388 */ /* 0x0083e80000000800 */
[----:B----4-:R2:W-:Y:S04]  /*0790*/  STS [R18+0x8], R23 ;  /* 0x0000081712007388 */ /* 0x0105e80000000800 */
[----:B-----5:R3:W-:Y:S04]  /*07a0*/  STS [R18+0xc], R25 ;  /* 0x00000c1912007388 */ /* 0x0207e80000000800 */
[----:B------:R4:W-:Y:S04]  /*07b0*/  STS [R18+0x10], R27 ;  /* 0x0000101b12007388 */ /* 0x0009e80000000800 */
[----:B0-----:R-:W5:Y:S04]  /*07c0*/  LDG.E R19, desc[UR8][R14.64+0x2c] ;  /* 0x00002c080e137981 */ /* 0x001f68000c1e1900 */
[----:B-1----:R-:W5:Y:S04]  /*07d0*/  LDG.E R21, desc[UR8][R14.64+0x30] ;  /* 0x000030080e157981 */ /* 0x002f68000c1e1900 */
[----:B--2---:R-:W2:Y:S04]  /*07e0*/  LDG.E R23, desc[UR8][R14.64+0x34] ;  /* 0x000034080e177981 */ /* 0x004ea8000c1e1900 */
[----:B---3--:R-:W3:Y:S04]  /*07f0*/  LDG.E R25, desc[UR8][R14.64+0x38] ;  /* 0x000038080e197981 */ /* 0x008ee8000c1e1900 */
[----:B----4-:R-:W4:Y:S01]  /*0800*/  LDG.E R27, desc[UR8][R14.64+0x3c] ;  /* 0x00003c080e1b7981 */ /* 0x010f22000c1e1900 */
[----:B------:R-:W-:-:S03]  /*0810*/  UIADD3 UR5, UPT, UPT, UR5, 0x10, URZ ;  /* 0x0000001005057890 */ /* 0x000fc6000fffe0ff */
[----:B------:R0:W-:Y:S04]  /*0820*/  STS [R18+0x14], R29 ;  /* 0x0000141d12007388 */ /* 0x0001e80000000800 */
[----:B------:R0:W-:Y:S04]  /*0830*/  STS [R18+0x18], R20 ;  /* 0x0000181412007388 */ /* 0x0001e80000000800 */
[----:B------:R0:W-:Y:S04]  /*0840*/  STS [R18+0x1c], R22 ;  /* 0x00001c1612007388 */ /* 0x0001e80000000800 */
[----:B------:R0:W-:Y:S04]  /*0850*/  STS [R18+0x20], R24 ;  /* 0x0000201812007388 */ /* 0x0001e80000000800 */
[----:B------:R0:W-:Y:S04]  /*0860*/  STS [R18+0x24], R26 ;  /* 0x0000241a12007388 */ /* 0x0001e80000000800 */
[----:B------:R0:W-:Y:S01]  /*0870*/  STS [R18+0x28], R28 ;  /* 0x0000281c12007388 */ /* 0x0001e20000000800 */
[----:B------:R-:W-:-:S03]  /*0880*/  ISETP.NE.AND P3, PT, R6, UR5, PT ;  /* 0x0000000506007c0c */ /* 0x000fc6000bf65270 */
[----:B-----5:R0:W-:Y:S04]  /*0890*/  STS [R18+0x2c], R19 ;  /* 0x00002c1312007388 */ /* 0x0201e80000000800 */
[----:B------:R0:W-:Y:S04]  /*08a0*/  STS [R18+0x30], R21 ;  /* 0x0000301512007388 */ /* 0x0001e80000000800 */
[----:B--2---:R0:W-:Y:S04]  /*08b0*/  STS [R18+0x34], R23 ;  /* 0x0000341712007388 */ /* 0x0041e80000000800 */
[----:B---3--:R0:W-:Y:S04]  /*08c0*/  STS [R18+0x38], R25 ;  /* 0x0000381912007388 */ /* 0x0081e80000000800 */
[----:B----4-:R0:W-:Y:S01]  /*08d0*/  STS [R18+0x3c], R27 ;  /* 0x00003c1b12007388 */ /* 0x0101e20000000800 */
[----:B------:R-:W-:Y:S05]  /*08e0*/  @P3 BRA `(.L_x_3) ;  /* 0xfffffffc00603947 */ /* 0x000fea000383ffff */
[----:B0-----:R-:W-:-:S07]  /*08f0*/  MOV R18, R6 ;  /* 0x0000000600127202 */ /* 0x001fce0000000f00 */
.L_x_2:
[----:B------:R-:W-:-:S13]  /*0900*/  ISETP.NE.AND P3, PT, R12, RZ, PT ;  /* 0x000000ff0c00720c */ /* 0x000fda0003f65270 */
[----:B------:R-:W-:Y:S05]  /*0910*/  @!P3 BRA `(.L_x_4) ;  /* 0x000000040004b947 */ /* 0x000fea0003800000 */
[----:B------:R-:W-:Y:S01]  /*0920*/  ISETP.NE.AND P3, PT, R16, RZ, PT ;  /* 0x000000ff1000720c */ /* 0x000fe20003f65270 */
[----:B------:R-:W-:-:S12]  /*0930*/  @!P0 BRA `(.L_x_5) ;  /* 0x0000000000648947 */ /* 0x000fd80003800000 */
[----:B------:R-:W0:Y:S01]  /*0940*/  S2R R21, SR_CgaCtaId ;  /* 0x0000000000157919 */ /* 0x000e220000008800 */
[----:B------:R-:W1:Y:S01]  /*0950*/  LDC.64 R14, c[0x0][0x380] ;  /* 0x0000e000ff0e7b82 */ /* 0x000e620000000a00 */
[----:B------:R-:W-:Y:S01]  /*0960*/  MOV R20, 0x400 ;  /* 0x0000040000147802 */ /* 0x000fe20000000f00 */
[----:B------:R-:W-:-:S04]  /*0970*/  IMAD R19, R17, R4, R18 ;  /* 0x0000000411137224 */ /* 0x000fc800078e0212 */
[----:B-1----:R-:W-:-:S05]  /*0980*/  IMAD.WIDE R14, R19, 0x4, R14 ;  /* 0x00000004130e7825 */ /* 0x002fca00078e020e */
[----:B------:R-:W2:Y:S01]  /*0990*/  LDG.E R19, desc[UR8][R14.64] ;  /* 0x000000080e137981 */ /* 0x000ea2000c1e1900 */
[----:B0-----:R-:W-:Y:S01]  /*09a0*/  LEA R21, R21, R20, 0x18 ;  /* 0x0000001415157211 */ /* 0x001fe200078ec0ff */
[----:B------:R-:W-:Y:S02]  /*09b0*/  IMAD R20, R11, R4, R18 ;  /* 0x000000040b147224 */ /* 0x000fe400078e0212 */
[----:B------:R-:W3:Y:S03]  /*09c0*/  LDG.E R23, desc[UR8][R14.64+0x8] ;  /* 0x000008080e177981 */ /* 0x000ee6000c1e1900 */
[----:B------:R-:W-:Y:S01]  /*09d0*/  LEA R20, R20, R21, 0x2 ;  /* 0x0000001514147211 */ /* 0x000fe200078e10ff */
[----:B------:R-:W4:Y:S04]  /*09e0*/  LDG.E R25, desc[UR8][R14.64+0xc] ;  /* 0x00000c080e197981 */ /* 0x000f28000c1e1900 */
[----:B------:R-:W5:Y:S04]  /*09f0*/  LDG.E R21, desc[UR8][R14.64+0x4] ;  /* 0x000004080e157981 */ /* 0x000f68000c1e1900 */
[----:B------:R-:W5:Y:S04]  /*0a00*/  LDG.E R27, desc[UR8][R14.64+0x10] ;  /* 0x000010080e1b7981 */ /* 0x000f68000c1e1900 */
[----:B------:R-:W5:Y:S04]  /*0a10*/  LDG.E R29, desc[UR8][R14.64+0x14] ;  /* 0x000014080e1d7981 */ /* 0x000f68000c1e1900 */
[----:B------:R-:W5:Y:S04]  /*0a20*/  LDG.E R22, desc[UR8][R14.64+0x18] ;  /* 0x000018080e167981 */ /* 0x000f68000c1e1900 */
[----:B------:R-:W5:Y:S01]  /*0a30*/  LDG.E R24, desc[UR8][R14.64+0x1c] ;  /* 0x00001c080e187981 */ /* 0x000f62000c1e1900 */
[----:B------:R-:W-:-:S03]  /*0a40*/  IADD3 R18, PT, PT, R18, 0x8, RZ ;  /* 0x0000000812127810 */ /* 0x000fc60007ffe0ff */
[----:B--2---:R0:W-:Y:S04]  /*0a50*/  STS [R20], R19 ;  /* 0x0000001314007388 */ /* 0x0041e80000000800 */
[----:B---3--:R0:W-:Y:S04]  /*0a60*/  STS [R20+0x8], R23 ;  /* 0x0000081714007388 */ /* 0x0081e80000000800 */
[----:B----4-:R0:W-:Y:S04]  /*0a70*/  STS [R20+0xc], R25 ;  /* 0x00000c1914007388 */ /* 0x0101e80000000800 */
[----:B-----5:R0:W-:Y:S04]  /*0a80*/  STS [R20+0x4], R21 ;  /* 0x0000041514007388 */ /* 0x0201e80000000800 */
[----:B------:R0:W-:Y:S04]  /*0a90*/  STS [R20+0x10], R27 ;  /* 0x0000101b14007388 */ /* 0x0001e80000000800 */
[----:B------:R0:W-:Y:S04]  /*0aa0*/  STS [R20+0x14], R29 ;  /* 0x0000141d14007388 */ /* 0x0001e80000000800 */
[----:B------:R0:W-:Y:S04]  /*0ab0*/  STS [R20+0x18], R22 ;  /* 0x0000181614007388 */ /* 0x0001e80000000800 */
[----:B------:R0:W-:Y:S02]  /*0ac0*/  STS [R20+0x1c], R24 ;  /* 0x00001c1814007388 */ /* 0x0001e40000000800 */
.L_x_5:
[----:B------:R-:W-:Y:S05]  /*0ad0*/  @!P3 BRA `(.L_x_4) ;  /* 0x000000000094b947 */ /* 0x000fea0003800000 */
[----:B------:R-:W-:Y:S01]  /*0ae0*/  ISETP.NE.AND P3, PT, R7, RZ, PT ;  /* 0x000000ff0700720c */ /* 0x000fe20003f65270 */
[----:B------:R-:W-:-:S12]  /*0af0*/  @!P1 BRA `(.L_x_6) ;  /* 0x0000000000449947 */ /* 0x000fd80003800000 */
[----:B------:R-:W1:Y:S01]  /*0b00*/  LDC.64 R14, c[0x0][0x380] ;  /* 0x0000e000ff0e7b82 */ /* 0x000e620000000a00 */
[----:B0-----:R-:W-:-:S04]  /*0b10*/  IMAD R19, R17, R4, R18 ;  /* 0x0000000411137224 */ /* 0x001fc800078e0212 */
[----:B-1----:R-:W-:-:S05]  /*0b20*/  IMAD.WIDE R14, R19, 0x4, R14 ;  /* 0x00000004130e7825 */ /* 0x002fca00078e020e */
[----:B------:R-:W2:Y:S04]  /*0b30*/  LDG.E R19, desc[UR8][R14.64] ;  /* 0x000000080e137981 */ /* 0x000ea8000c1e1900 */
[----:B------:R-:W3:Y:S04]  /*0b40*/  LDG.E R23, desc[UR8][R14.64+0x4] ;  /* 0x000004080e177981 */ /* 0x000ee8000c1e1900 */
[----:B------:R-:W4:Y:S04]  /*0b50*/  LDG.E R25, desc[UR8][R14.64+0x8] ;  /* 0x000008080e197981 */ /* 0x000f28000c1e1900 */
[----:B------:R-:W5:Y:S01]  /*0b60*/  LDG.E R27, desc[UR8][R14.64+0xc] ;  /* 0x00000c080e1b7981 */ /* 0x000f62000c1e1900 */
[----:B------:R-:W-:Y:S01]  /*0b70*/  MOV R21, 0x400 ;  /* 0x0000040000157802 */ /* 0x000fe20000000f00 */
[----:B------:R-:W-:Y:S01]  /*0b80*/  IMAD R20, R11, R4, R18 ;  /* 0x000000040b147224 */ /* 0x000fe200078e0212 */
[----:B------:R-:W-:Y:S01]  /*0b90*/  IADD3 R18, PT, PT, R18, 0x4, RZ ;  /* 0x0000000412127810 */ /* 0x000fe20007ffe0ff */
[----:B------:R-:W0:Y:S02]  /*0ba0*/  S2R R22, SR_CgaCtaId ;  /* 0x0000000000167919 */ /* 0x000e240000008800 */
[----:B0-----:R-:W-:-:S04]  /*0bb0*/  LEA R21, R22, R21, 0x18 ;  /* 0x0000001516157211 */ /* 0x001fc800078ec0ff */
[----:B------:R-:W-:-:S05]  /*0bc0*/  LEA R20, R20, R21, 0x2 ;  /* 0x0000001514147211 */ /* 0x000fca00078e10ff */
[----:B--2---:R1:W-:Y:S04]  /*0bd0*/  STS [R20], R19 ;  /* 0x0000001314007388 */ /* 0x0043e80000000800 */
[----:B---3--:R1:W-:Y:S04]  /*0be0*/  STS [R20+0x4], R23 ;  /* 0x0000041714007388 */ /* 0x0083e80000000800 */
[----:B----4-:R1:W-:Y:S04]  /*0bf0*/  STS [R20+0x8], R25 ;  /* 0x0000081914007388 */ /* 0x0103e80000000800 */
[----:B-----5:R1:W-:Y:S02]  /*0c00*/  STS [R20+0xc], R27 ;  /* 0x00000c1b14007388 */ /* 0x0203e40000000800 */
.L_x_6:
[----:B------:R-:W-:Y:S05]  /*0c10*/  @!P3 BRA `(.L_x_4) ;  /* 0x000000000044b947 */ /* 0x000fea0003800000 */
[----:B------:R-:W2:Y:S01]  /*0c20*/  LDC.64 R14, c[0x0][0x380] ;  /* 0x0000e000ff0e7b82 */ /* 0x000ea20000000a00 */
[----:B------:R-:W-:-:S04]  /*0c30*/  IMAD R17, R17, R4, R18 ;  /* 0x0000000411117224 */ /* 0x000fc800078e0212 */
[----:B--2---:R-:W-:-:S05]  /*0c40*/  IMAD.WIDE R14, R17, 0x4, R14 ;  /* 0x00000004110e7825 */ /* 0x004fca00078e020e */
[----:B------:R-:W2:Y:S01]  /*0c50*/  LDG.E R17, desc[UR8][R14.64] ;  /* 0x000000080e117981 */ /* 0x000ea2000c1e1900 */
[----:B01----:R-:W-:Y:S01]  /*0c60*/  MOV R19, 0x400 ;  /* 0x0000040000137802 */ /* 0x003fe20000000f00 */
[----:B------:R-:W-:Y:S01]  /*0c70*/  IMAD R11, R11, R4, R18 ;  /* 0x000000040b0b7224 */ /* 0x000fe200078e0212 */
[----:B------:R-:W-:Y:S01]  /*0c80*/  ISETP.NE.AND P3, PT, R7, 0x1, PT ;  /* 0x000000010700780c */ /* 0x000fe20003f65270 */
[----:B------:R-:W0:Y:S02]  /*0c90*/  S2R R20, SR_CgaCtaId ;  /* 0x0000000000147919 */ /* 0x000e240000008800 */
[----:B0-----:R-:W-:-:S04]  /*0ca0*/  LEA R18, R20, R19, 0x18 ;  /* 0x0000001314127211 */ /* 0x001fc800078ec0ff */
[----:B------:R-:W-:-:S05]  /*0cb0*/  LEA R18, R11, R18, 0x2 ;  /* 0x000000120b127211 */ /* 0x000fca00078e10ff */
[----:B--2---:R2:W-:Y:S01]  /*0cc0*/  STS [R18], R17 ;  /* 0x0000001112007388 */ /* 0x0045e20000000800 */
[----:B------:R-:W-:Y:S05]  /*0cd0*/  @!P3 BRA `(.L_x_4) ;  /* 0x000000000014b947 */ /* 0x000fea0003800000 */
[----:B------:R-:W-:Y:S01]  /*0ce0*/  ISETP.NE.AND P3, PT, R7, 0x2, PT ;  /* 0x000000020700780c */ /* 0x000fe20003f65270 */
[----:B------:R-:W3:-:S12]  /*0cf0*/  LDG.E R11, desc[UR8][R14.64+0x4] ;  /* 0x000004080e0b7981 */ /* 0x000ed8000c1e1900 */
[----:B--2---:R-:W2:Y:S04]  /*0d00*/  @P3 LDG.E R17, desc[UR8][R14.64+0x8] ;  /* 0x000008080e113981 */ /* 0x004ea8000c1e1900 */
[----:B---3--:R3:W-:Y:S04]  /*0d10*/  STS [R18+0x4], R11 ;  /* 0x0000040b12007388 */ /* 0x0087e80000000800 */
[----:B--2---:R3:W-:Y:S02]  /*0d20*/  @P3 STS [R18+0x8], R17 ;  /* 0x0000081112003388 */ /* 0x0047e40000000800 */
.L_x_4:
[----:B------:R-:W-:Y:S05]  /*0d30*/  @P2 BRA `(.L_x_7) ;  /* 0xfffffff800102947 */ /* 0x000fea000383ffff */
[----:B------:R-:W-:Y:S05]  /*0d40*/  BRA.U UP0, `(.L_x_8) ;  /* 0xfffffff500e87547 */ /* 0x000fea000b83ffff */
.L_x_1:
[----:B------:R-:W-:Y:S05]  /*0d50*/  BSYNC.RECONVERGENT B0 ;  /* 0x0000000000007941 */ /* 0x000fea0003800200 */
.L_x_0:
[----:B------:R-:W4:Y:S01]  /*0d60*/  LDCU UR6, c[0x0][0x3a8] ;  /* 0x00007500ff0677ac */ /* 0x000f220008000800 */
[----:B------:R-:W5:Y:S01]  /*0d70*/  LDC.64 R6, c[0x0][0x390] ;  /* 0x0000e400ff067b82 */ /* 0x000f620000000a00 */
[----:B------:R-:W-:Y:S01]  /*0d80*/  LEA R0, R3, R0, 0x9 ;  /* 0x0000000003007211 */ /* 0x000fe200078e48ff */
[----:B------:R-:W0:Y:S01]  /*0d90*/  LDCU UR4, c[0x0][0x3a4] ;  /* 0x00007480ff0477ac */ /* 0x000e220008000800 */
[----:B------:R-:W1:Y:S01]  /*0da0*/  LDCU UR5, c[0x0][0x3bc] ;  /* 0x00007780ff0577ac */ /* 0x000e620008000800 */
[----:B----4-:R-:W-:-:S04]  /*0db0*/  VIMNMX3 R13, R13, UR6, R4, PT ;  /* 0x000000060d0d7c0f */ /* 0x010fc8000b800104 */
[----:B------:R-:W-:Y:S01]  /*0dc0*/  BAR.SYNC.DEFER_BLOCKING 0x0 ;  /* 0x0000000000007b1d */ /* 0x000fe20000010000 */
[----:B------:R-:W-:Y:S01]  /*0dd0*/  ISETP.GE.AND P0, PT, R13, 0x1, PT ;  /* 0x000000010d00780c */ /* 0x000fe20003f06270 */
[----:B0-----:R-:W-:-:S04]  /*0de0*/  IMAD R5, R2, UR4, R5 ;  /* 0x0000000402057c24 */ /* 0x001fc8000f8e0205 */
[----:B-1----:R-:W-:-:S04]  /*0df0*/  IMAD R3, R5, UR5, R0 ;  /* 0x0000000505037c24 */ /* 0x002fc8000f8e0200 */
[----:B-----5:R-:W-:-:S04]  /*0e00*/  IMAD.WIDE R2, R3, 0x4, R6 ;  /* 0x0000000403027825 */ /* 0x020fc800078e0206 */
[----:B------:R-:W-:Y:S05]  /*0e10*/  @!P0 EXIT ;  /* 0x000000000000894d */ /* 0x000fea0003800000 */
[C---:B------:R-:W-:Y:S01]  /*0e20*/  LOP3.LUT R13, R4.reuse, 0xf, RZ, 0xc0, !PT ;  /* 0x0000000f040d7812 */ /* 0x040fe200078ec0ff */
[----:B------:R-:W-:Y:S01]  /*0e30*/  UMOV UR4, URZ ;  /* 0x000000ff00047c82 */ /* 0x000fe20008000000 */
[C---:B------:R-:W-:Y:S02]  /*0e40*/  LOP3.LUT R20, R4.reuse, 0x7, RZ, 0xc0, !PT ;  /* 0x0000000704147812 */ /* 0x040fe400078ec0ff */
[----:B------:R-:W-:-:S07]  /*0e50*/  LOP3.LUT R6, R4, 0x3, RZ, 0xc0, !PT ;  /* 0x0000000304067812 */ /* 0x000fce00078ec0ff */
.L_x_18:
[----:B01-34-:R-:W-:-:S05]  /*0e60*/  UMOV UR5, URZ ;  /* 0x000000ff00057c82 */ /* 0x01bfca0008000000 */
.L_x_17:
[----:B0---4-:R-:W0:Y:S01]  /*0e70*/  LDC R7, c[0x0][0x3b8] ;  /* 0x0000ee00ff077b82 */ /* 0x011e220000000800 */
[----:B-1----:R-:W1:Y:S01]  /*0e80*/  LDCU UR6, c[0x0][0x3ac] ;  /* 0x00007580ff0677ac */ /* 0x002e620008000800 */
[----:B------:R-:W-:Y:S01]  /*0e90*/  HFMA2 R8, -RZ, RZ, 0, 0 ;  /* 0x00000000ff087431 */ /* 0x000fe200000001ff */
[----:B-1----:R-:W-:Y:S02]  /*0ea0*/  UIMAD UR10, UR4, UR6, UR5 ;  /* 0x00000006040a72a4 */ /* 0x002fe4000f8e0205 */
[----:B------:R-:W-:Y:S01]  /*0eb0*/  UIADD3 UR5, UPT, UPT, UR5, 0x1, URZ ;  /* 0x0000000105057890 */ /* 0x000fe2000fffe0ff */
[----:B0-----:R-:W-:-:S03]  /*0ec0*/  ISETP.GE.U32.AND P0, PT, R7, 0x10, PT ;  /* 0x000000100700780c */ /* 0x001fc60003f06070 */
[----:B------:R-:W-:-:S10]  /*0ed0*/  UISETP.NE.AND UP0, UPT, UR5, UR6, UPT ;  /* 0x000000060500728c */ /* 0x000fd4000bf05270 */
[----:B---3--:R-:W-:Y:S05]  /*0ee0*/  @!P0 BRA `(.L_x_9) ;  /* 0x0000000400888947 */ /* 0x008fea0003800000 */
[----:B---3--:R-:W0:Y:S01]  /*0ef0*/  S2R R11, SR_CgaCtaId ;  /* 0x00000000000b7919 */ /* 0x008e220000008800 */
[----:B------:R-:W1:Y:S01]  /*0f00*/  LDC R9, c[0x0][0x3bc] ;  /* 0x0000ef00ff097b82 */ /* 0x000e620000000800 */
[----:B------:R-:W-:Y:S01]  /*0f10*/  MOV R8, 0x400 ;  /* 0x0000040000087802 */ /* 0x000fe20000000f00 */
[----:B------:R-:W-:Y:S02]  /*0f20*/  IMAD R10, R7, UR10, RZ ;  /* 0x0000000a070a7c24 */ /* 0x000fe4000f8e02ff */
[----:B------:R-:W-:-:S04]  /*0f30*/  IMAD.MOV.U32 R12, RZ, RZ, RZ ;  /* 0x000000ffff0c7224 */ /* 0x000fc800078e00ff */
[----:B------:R-:W3:Y:S01]  /*0f40*/  LDC.64 R4, c[0x0][0x388] ;  /* 0x0000e200ff047b82 */ /* 0x000ee20000000a00 */
[----:B0-----:R-:W-:Y:S02]  /*0f50*/  LEA R11, R11, R8, 0x18 ;  /* 0x000000080b0b7211 */ /* 0x001fe400078ec0ff */
[----:B------:R-:W-:Y:S02]  /*0f60*/  LOP3.LUT R8, R7, 0x7ffffff0, RZ, 0xc0, !PT ;  /* 0x7ffffff007087812 */ /* 0x000fe400078ec0ff */
[----:B------:R-:W-:Y:S02]  /*0f70*/  LEA R10, R10, R11, 0x2 ;  /* 0x0000000b0a0a7211 */ /* 0x000fe400078e10ff */
[----:B------:R-:W-:Y:S02]  /*0f80*/  IADD3 R11, PT, PT, -R8, RZ, RZ ;  /* 0x000000ff080b7210 */ /* 0x000fe40007ffe1ff */
[----:B------:R-:W-:-:S07]  /*0f90*/  IADD3 R10, PT, PT, R10, 0x20, RZ ;  /* 0x000000200a0a7810 */ /* 0x000fce0007ffe0ff */
.L_x_10:
[----:B------:R-:W-:Y:S01]  /*0fa0*/  IMAD R14, R7, UR10, R12 ;  /* 0x0000000a070e7c24 */ /* 0x000fe2000f8e020c */
[----:B------:R-:W0:Y:S03]  /*0fb0*/  LDS R16, [R10+-0x20] ;  /* 0xffffe0000a107984 */ /* 0x000e260000000800 */
[----:B-1----:R-:W-:Y:S01]  /*0fc0*/  IMAD R15, R14, R9, R0 ;  /* 0x000000090e0f7224 */ /* 0x002fe200078e0200 */
[----:B--2---:R-:W1:Y:S03]  /*0fd0*/  LDS R18, [R10+-0x1c] ;  /* 0xffffe4000a127984 */ /* 0x004e660000000800 */
[----:B---3--:R-:W-:-:S05]  /*0fe0*/  IMAD.WIDE R14, R15, 0x4, R4 ;  /* 0x000000040f0e7825 */ /* 0x008fca00078e0204 */
[----:B------:R-:W0:Y:S02]  /*0ff0*/  LDG.E R17, desc[UR8][R14.64] ;  /* 0x000000080e117981 */ /* 0x000e24000c1e1900 */
[----:B0-----:R-:W-:Y:S01]  /*1000*/  FMUL R21, R16, R17 ;  /* 0x0000001110157220 */ /* 0x001fe20000400000 */
[C---:B------:R-:W-:Y:S02]  /*1010*/  IMAD.WIDE R16, R9.reuse, 0x4, R14 ;  /* 0x0000000409107825 */ /* 0x040fe400078e020e */
[----:B------:R-:W0:Y:S04]  /*1020*/  LDS R14, [R10+-0x18] ;  /* 0xffffe8000a0e7984 */ /* 0x000e280000000800 */
[----:B------:R2:W-:Y:S04]  /*1030*/  REDG.E.ADD.F32.FTZ.RN.STRONG.GPU desc[UR8][R2.64], R21 ;  /* 0x00000015020079a6 */ /* 0x0005e8000c12f308 */
[----:B------:R-:W1:Y:S02]  /*1040*/  LDG.E R19, desc[UR8][R16.64] ;  /* 0x0000000810137981 */ /* 0x000e64000c1e1900 */
[----:B-1----:R-:W-:Y:S01]  /*1050*/  FMUL R23, R18, R19 ;  /* 0x0000001312177220 */ /* 0x002fe20000400000 */
[----:B------:R-:W-:-:S02]  /*1060*/  IMAD.WIDE R18, R9, 0x4, R16 ;  /* 0x0000000409127825 */ /* 0x000fc400078e0210 */
[----:B------:R-:W1:Y:S04]  /*1070*/  LDS R16, [R10+-0x14] ;  /* 0xffffec000a107984 */ /* 0x000e680000000800 */
[----:B------:R3:W-:Y:S04]  /*1080*/  REDG.E.ADD.F32.FTZ.RN.STRONG.GPU desc[UR8][R2.64], R23 ;  /* 0x00000017020079a6 */ /* 0x0007e8000c12f308 */
[----:B------:R-:W0:Y:S02]  /*1090*/  LDG.E R25, desc[UR8][R18.64] ;  /* 0x0000000812197981 */ /* 0x000e24000c1e1900 */
[----:B0-----:R-:W-:Y:S01]  /*10a0*/  FMUL R25, R14, R25 ;  /* 0x000000190e197220 */ /* 0x001fe20000400000 */
[----:B------:R-:W-:-:S02]  /*10b0*/  IMAD.WIDE R14, R9, 0x4, R18 ;  /* 0x00000004090e7825 */ /* 0x000fc400078e0212 */
[----:B------:R-:W0:Y:S04]  /*10c0*/  LDS R18, [R10+-0x10] ;  /* 0xfffff0000a127984 */ /* 0x000e280000000800 */
[----:B------:R4:W-:Y:S04]  /*10d0*/  REDG.E.ADD.F32.FTZ.RN.STRONG.GPU desc[UR8][R2.64], R25 ;  /* 0x00000019020079a6 */ /* 0x0009e8000c12f308 */
[----:B--2---:R-:W1:Y:S02]  /*10e0*/  LDG.E R21, desc[UR8][R14.64] ;  /* 0x000000080e157981 */ /* 0x004e64000c1e1900 */
[----:B-1----:R-:W-:Y:S01]  /*10f0*/  FMUL R21, R16, R21 ;  /* 0x0000001510157220 */ /* 0x002fe20000400000 */
[----:B------:R-:W-:-:S02]  /*1100*/  IMAD.WIDE R16, R9, 0x4, R14 ;  /* 0x0000000409107825 */ /* 0x000fc400078e020e */
[----:B------:R-:W1:Y:S04]  /*1110*/  LDS R14, [R10+-0xc] ;  /* 0xfffff4000a0e7984 */ /* 0x000e680000000800 */
[----:B------:R2:W-:Y:S04]  /*1120*/  REDG.E.ADD.F32.FTZ.RN.STRONG.GPU desc[UR8][R2.64], R21 ;  /* 0x00000015020079a6 */ /* 0x0005e8000c12f308 */
[----:B---3--:R-:W0:Y:S02]  /*1130*/  LDG.E R23, desc[UR8][R16.64] ;  /* 0x0000000810177981 */ /* 0x008e24000c1e1900 */
[----:B0-----:R-:W-:Y:S01]  /*1140*/  FMUL R23, R18, R23 ;  /* 0x0000001712177220 */ /* 0x001fe20000400000 */
[----:B------:R-:W-:-:S02]  /*1150*/  IMAD.WIDE R18, R9, 0x4, R16 ;  /* 0x0000000409127825 */ /* 0x000fc400078e0210 */
[----:B------:R-:W0:Y:S04]  /*1160*/  LDS R16, [R10+-0x8] ;  /* 0xfffff8000a107984 */ /* 0x000e280000000800 */
[----:B------:R3:W-:Y:S04]  /*1170*/  REDG.E.ADD.F32.FTZ.RN.STRONG.GPU desc[UR8][R2.64], R23 ;  /* 0x00000017020079a6 */ /* 0x0007e8000c12f308 */
[----:B----4-:R-:W1:Y:S02]  /*1180*/  LDG.E R25, desc[UR8][R18.64] ;  /* 0x0000000812197981 */ /* 0x010e64000c1e1900 */
[----:B-1----:R-:W-:Y:S01]  /*1190*/  FMUL R25, R14, R25 ;  /* 0x000000190e197220 */ /* 0x002fe20000400000 */
[----:B------:R-:W-:-:S02]  /*11a0*/  IMAD.WIDE R14, R9, 0x4, R18 ;  /* 0x00000004090e7825 */ /* 0x000fc400078e0212 */
[----:B------:R-:W1:Y:S04]  /*11b0*/  LDS R18, [R10+-0x4] ;  /* 0xfffffc000a127984 */ /* 0x000e680000000800 */
[----:B------:R4:W-:Y:S04]  /*11c0*/  REDG.E.ADD.F32.FTZ.RN.STRONG.GPU desc[UR8][R2.64], R25 ;  /* 0x00000019020079a6 */ /* 0x0009e8000c12f308 */
[----:B--2---:R-:W0:Y:S02]  /*11d0*/  LDG.E R21, desc[UR8][R14.64] ;  /* 0x000000080e157981 */ /* 0x004e24000c1e1900 */
[----:B0-----:R-:W-:Y:S01]  /*11e0*/  FMUL R21, R16, R21 ;  /* 0x0000001510157220 */ /* 0x001fe20000400000 */
[----:B------:R-:W-:-:S02]  /*11f0*/  IMAD.WIDE R16, R9, 0x4, R14 ;  /* 0x0000000409107825 */ /* 0x000fc400078e020e */
[----:B------:R-:W0:Y:S04]  /*1200*/  LDS R14, [R10] ;  /* 0x000000000a0e7984 */ /* 0x000e280000000800 */
[----:B------:R2:W-:Y:S04]  /*1210*/  REDG.E.ADD.F32.FTZ.RN.STRONG.GPU desc[UR8][R2.64], R21 ;  /* 0x00000015020079a6 */ /* 0x0005e8000c12f308 */
[----:B---3--:R-:W1:Y:S02]  /*1220*/  LDG.E R23, desc[UR8][R16.64] ;  /* 0x0000000810177981 */ /* 0x008e64000c1e1900 */
[----:B-1----:R-:W-:Y:S01]  /*1230*/  FMUL R23, R18, R23 ;  /* 0x0000001712177220 */ /* 0x002fe20000400000 */
[----:B------:R-:W-:-:S02]  /*1240*/  IMAD.WIDE R18, R9, 0x4, R16 ;  /* 0x0000000409127825 */ /* 0x000fc400078e0210 */
[----:B------:R-:W1:Y:S04]  /*1250*/  LDS R16, [R10+0x4] ;  /* 0x000004000a107984 */ /* 0x000e680000000800 */
[----:B------:R3:W-:Y:S04]  /*1260*/  REDG.E.ADD.F32.FTZ.RN.STRONG.GPU desc[UR8][R2.64], R23 ;  /* 0x00000017020079a6 */ /* 0x0007e8000c12f308 */
[----:B----4-:R-:W0:Y:S02]  /*1270*/  LDG.E R25, desc[UR8][R18.64] ;  /* 0x0000000812197981 */ /* 0x010e24000c1e1900 */
[----:B0-----:R-:W-:Y:S01]  /*1280*/  FMUL R25, R14, R25 ;  /* 0x000000190e197220 */ /* 0x001fe20000400000 */
[----:B------:R-:W-:-:S02]  /*1290*/  IMAD.WIDE R14, R9, 0x4, R18 ;  /* 0x00000004090e7825 */ /* 0x000fc400078e0212 */
[----:B------:R-:W0:Y:S04]  /*12a0*/  LDS R18, [R10+0x8] ;  /* 0x000008000a127984 */ /* 0x000e280000000800 */
[----:B------:R4:W-:Y:S04]  /*12b0*/  REDG.E.ADD.F32.FTZ.RN.STRONG.GPU desc[UR8][R2.64], R25 ;  /* 0x00000019020079a6 */ /* 0x0009e8000c12f308 */
[----:B--2---:R-:W1:Y:S02]  /*12c0*/  LDG.E R21, desc[UR8][R14.64] ;  /* 0x000000080e157981 */ /* 0x004e64000c1e1900 */
[----:B-1----:R-:W-:Y:S01]  /*12d0*/  FMUL R21, R16, R21 ;  /* 0x0000001510157220 */ /* 0x002fe20000400000 */
[----:B------:R-:W-:-:S02]  /*12e0*/  IMAD.WIDE R16, R9, 0x4, R14 ;  /* 0x0000000409107825 */ /* 0x000fc400078e020e */
[----:B------:R-:W1:Y:S04]  /*12f0*/  LDS R14, [R10+0xc] ;  /* 0x00000c000a0e7984 */ /* 0x000e680000000800 */
[----:B------:R2:W-:Y:S04]  /*1300*/  REDG.E.ADD.F32.FTZ.RN.STRONG.GPU desc[UR8][R2.64], R21 ;  /* 0x00000015020079a6 */ /* 0x0005e8000c12f308 */
[----:B---3--:R-:W0:Y:S02]  /*1310*/  LDG.E R23, desc[UR8][R16.64] ;  /* 0x0000000810177981 */ /* 0x008e24000c1e1900 */
[----:B0-----:R-:W-:Y:S01]  /*1320*/  FMUL R23, R18, R23 ;  /* 0x0000001712177220 */ /* 0x001fe20000400000 */
[----:B------:R-:W-:-:S02]  /*1330*/  IMAD.WIDE R18, R9, 0x4, R16 ;  /* 0x0000000409127825 */ /* 0x000fc400078e0210 */
[----:B------:R-:W0:Y:S04]  /*1340*/  LDS R16, [R10+0x10] ;  /* 0x000010000a107984 */ /* 0x000e280000000800 */
[----:B------:R3:W-:Y:S04]  /*1350*/  REDG.E.ADD.F32.FTZ.RN.STRONG.GPU desc[UR8][R2.64], R23 ;  /* 0x00000017020079a6 */ /* 0x0007e8000c12f308 */
[----:B----4-:R-:W1:Y:S02]  /*1360*/  LDG.E R25, desc[UR8][R18.64] ;  /* 0x0000000812197981 */ /* 0x010e64000c1e1900 */
[----:B-1----:R-:W-:Y:S01]  /*1370*/  FMUL R25, R14, R25 ;  /* 0x000000190e197220 */ /* 0x002fe20000400000 */
[----:B------:R-:W-:-:S02]  /*1380*/  IMAD.WIDE R14, R9, 0x4, R18 ;  /* 0x00000004090e7825 */ /* 0x000fc400078e0212 */
[----:B------:R-:W1:Y:S04]  /*1390*/  LDS R18, [R10+0x14] ;  /* 0x000014000a127984 */ /* 0x000e680000000800 */
[----:B------:R4:W-:Y:S04]  /*13a0*/  REDG.E.ADD.F32.FTZ.RN.STRONG.GPU desc[UR8][R2.64], R25 ;  /* 0x00000019020079a6 */ /* 0x0009e8000c12f308 */
[----:B--2---:R-:W0:Y:S02]  /*13b0*/  LDG.E R21, desc[UR8][R14.64] ;  /* 0x000000080e157981 */ /* 0x004e24000c1e1900 */
[----:B0-----:R-:W-:Y:S01]  /*13c0*/  FMUL R21, R16, R21 ;  /* 0x0000001510157220 */ /* 0x001fe20000400000 */
[----:B------:R-:W-:-:S02]  /*13d0*/  IMAD.WIDE R16, R9, 0x4, R14 ;  /* 0x0000000409107825 */ /* 0x000fc400078e020e */
[----:B------:R-:W0:Y:S04]  /*13e0*/  LDS R14, [R10+0x18] ;  /* 0x000018000a0e7984 */ /* 0x000e280000000800 */
[----:B------:R-:W-:Y:S04]  /*13f0*/  REDG.E.ADD.F32.FTZ.RN.STRONG.GPU desc[UR8][R2.64], R21 ;  /* 0x00000015020079a6 */ /* 0x000fe8000c12f308 */
[----:B---3--:R-:W1:Y:S02]  /*1400*/  LDG.E R23, desc[UR8][R16.64] ;  /* 0x0000000810177981 */ /* 0x008e64000c1e1900 */
[----:B-1----:R-:W-:Y:S01]  /*1410*/  FMUL R23, R18, R23 ;  /* 0x0000001712177220 */ /* 0x002fe20000400000 */
[----:B------:R-:W-:-:S02]  /*1420*/  IMAD.WIDE R18, R9, 0x4, R16 ;  /* 0x0000000409127825 */ /* 0x000fc400078e0210 */
[----:B------:R1:W2:Y:S04]  /*1430*/  LDS R16, [R10+0x1c] ;  /* 0x00001c000a107984 */ /* 0x0002a80000000800 */
[----:B------:R3:W-:Y:S04]  /*1440*/  REDG.E.ADD.F32.FTZ.RN.STRONG.GPU desc[UR8][R2.64], R23 ;  /* 0x00000017020079a6 */ /* 0x0007e8000c12f308 */
[----:B----4-:R-:W0:Y:S01]  /*1450*/  LDG.E R25, desc[UR8][R18.64] ;  /* 0x0000000812197981 */ /* 0x010e22000c1e1900 */
[----:B------:R-:W-:Y:S01]  /*1460*/  IADD3 R11, PT, PT, R11, 0x10, RZ ;  /* 0x000000100b0b7810 */ /* 0x000fe20007ffe0ff */
[----:B0-----:R-:W-:Y:S01]  /*1470*/  FMUL R25, R14, R25 ;  /* 0x000000190e197220 */ /* 0x001fe20000400000 */
[----:B------:R-:W-:-:S04]  /*1480*/  IMAD.WIDE R14, R9, 0x4, R18 ;  /* 0x00000004090e7825 */ /* 0x000fc800078e0212 */
[----:B------:R3:W-:Y:S04]  /*1490*/  REDG.E.ADD.F32.FTZ.RN.STRONG.GPU desc[UR8][R2.64], R25 ;  /* 0x00000019020079a6 */ /* 0x0007e8000c12f308 */
[----:B------:R-:W2:Y:S01]  /*14a0*/  LDG.E R15, desc[UR8][R14.64] ;  /* 0x000000080e0f7981 */ /* 0x000ea2000c1e1900 */
[----:B------:R-:W-:Y:S02]  /*14b0*/  ISETP.NE.AND P0, PT, R11, RZ, PT ;  /* 0x000000ff0b00720c */ /* 0x000fe40003f05270 */
[----:B------:R-:W-:Y:S02]  /*14c0*/  IADD3 R12, PT, PT, R12, 0x10, RZ ;  /* 0x000000100c0c7810 */ /* 0x000fe40007ffe0ff */
[----:B-1----:R-:W-:Y:S01]  /*14d0*/  IADD3 R10, PT, PT, R10, 0x40, RZ ;  /* 0x000000400a0a7810 */ /* 0x002fe20007ffe0ff */
[----:B--2---:R-:W-:-:S05]  /*14e0*/  FMUL R17, R16, R15 ;  /* 0x0000000f10117220 */ /* 0x004fca0000400000 */
[----:B------:R3:W-:Y:S03]  /*14f0*/  REDG.E.ADD.F32.FTZ.RN.STRONG.GPU desc[UR8][R2.64], R17 ;  /* 0x00000011020079a6 */ /* 0x0007e6000c12f308 */
[----:B------:R-:W-:Y:S05]  /*1500*/  @P0 BRA `(.L_x_10) ;  /* 0xfffffff800a40947 */ /* 0x000fea000383ffff */
.L_x_9:
[----:B------:R-:W-:Y:S01]  /*1510*/  ISETP.NE.AND P0, PT, R13, RZ, PT ;  /* 0x000000ff0d00720c */ /* 0x000fe20003f05270 */
[----:B------:R-:W-:-:S12]  /*1520*/  BSSY.RECONVERGENT B0, `(.L_x_11) ;  /* 0x0000079000007945 */ /* 0x000fd80003800200 */
[----:B------:R-:W-:Y:S05]  /*1530*/  @!P0 BRA `(.L_x_12) ;  /* 0x0000000400dc8947 */ /* 0x000fea0003800000 */
[----:B------:R-:W-:Y:S01]  /*1540*/  IADD3 R4, PT, PT, R13, -0x1, RZ ;  /* 0xffffffff0d047810 */ /* 0x000fe20007ffe0ff */
[----:B------:R-:W-:Y:S01]  /*1550*/  BSSY.RECONVERGENT B1, `(.L_x_13) ;  /* 0x0000035000017945 */ /* 0x000fe20003800200 */
[----:B------:R-:W-:Y:S02]  /*1560*/  ISETP.NE.AND P1, PT, R20, RZ, PT ;  /* 0x000000ff1400720c */ /* 0x000fe40003f25270 */
[----:B------:R-:W-:-:S13]  /*1570*/  ISETP.GE.U32.AND P0, PT, R4, 0x7, PT ;  /* 0x000000070400780c */ /* 0x000fda0003f06070 */
[----:B------:R-:W-:Y:S05]  /*1580*/  @!P0 BRA `(.L_x_14) ;  /* 0x0000000000c48947 */ /* 0x000fea0003800000 */
[----:B------:R-:W0:Y:S01]  /*1590*/  LDC R5, c[0x0][0x3bc] ;  /* 0x0000ef00ff057b82 */ /* 0x000e220000000800 */
[----:B------:R-:W-:-:S07]  /*15a0*/  IMAD R4, R7, UR10, R8 ;  /* 0x0000000a07047c24 */ /* 0x000fce000f8e0208 */
[----:B---3--:R-:W1:Y:S01]  /*15b0*/  LDC.64 R10, c[0x0][0x388] ;  /* 0x0000e200ff0a7b82 */ /* 0x008e620000000a00 */
[----:B0-----:R-:W-:-:S04]  /*15c0*/  IMAD R9, R4, R5, R0 ;  /* 0x0000000504097224 */ /* 0x001fc800078e0200 */
[----:B-1----:R-:W-:-:S05]  /*15d0*/  IMAD.WIDE R10, R9, 0x4, R10 ;  /* 0x00000004090a7825 */ /* 0x002fca00078e020a */
[----:B------:R-:W3:Y:S01]  /*15e0*/  LDG.E R12, desc[UR8][R10.64] ;  /* 0x000000080a0c7981 */ /* 0x000ee2000c1e1900 */
[----:B------:R-:W-:Y:S01]  /*15f0*/  MOV R9, 0x400 ;  /* 0x0000040000097802 */ /* 0x000fe20000000f00 */
[----:B------:R-:W0:Y:S03]  /*1600*/  S2R R14, SR_CgaCtaId ;  /* 0x00000000000e7919 */ /* 0x000e260000008800 */
[----:B0-----:R-:W-:Y:S01]  /*1610*/  LEA R9, R14, R9, 0x18 ;  /* 0x000000090e097211 */ /* 0x001fe200078ec0ff */
[----:B------:R-:W-:-:S03]  /*1620*/  IMAD.WIDE R14, R5, 0x4, R10 ;  /* 0x00000004050e7825 */ /* 0x000fc600078e020a */
[----:B------:R-:W-:-:S05]  /*1630*/  LEA R4, R4, R9, 0x2 ;  /* 0x0000000904047211 */ /* 0x000fca00078e10ff */
[----:B------:R-:W3:Y:S02]  /*1640*/  LDS R9, [R4] ;  /* 0x0000000004097984 */ /* 0x000ee40000000800 */
[----:B---3--:R-:W-:Y:S02]  /*1650*/  FMUL R9, R9, R12 ;  /* 0x0000000c09097220 */ /* 0x008fe40000400000 */
[----:B------:R-:W0:Y:S04]  /*1660*/  LDS R12, [R4+0x4] ;  /* 0x00000400040c7984 */ /* 0x000e280000000800 */
[----:B------:R-:W-:Y:S04]  /*1670*/  REDG.E.ADD.F32.FTZ.RN.STRONG.GPU desc[UR8][R2.64], R9 ;  /* 0x00000009020079a6 */ /* 0x000fe8000c12f308 */
[----:B--2---:R-:W0:Y:S01]  /*1680*/  LDG.E R17, desc[UR8][R14.64] ;  /* 0x000000080e117981 */ /* 0x004e22000c1e1900 */
[----:B------:R-:W-:-:S03]  /*1690*/  IMAD.WIDE R10, R5, 0x4, R14 ;  /* 0x00000004050a7825 */ /* 0x000fc600078e020e */
[----:B------:R-:W-:Y:S01]  /*16a0*/  LDS R9, [R4+0xc] ;  /* 0x00000c0004097984 */ /* 0x000fe20000000800 */
[----:B0-----:R-:W-:-:S03]  /*16b0*/  FMUL R19, R12, R17 ;  /* 0x000000110c137220 */ /* 0x001fc60000400000 */
[----:B------:R-:W0:Y:S04]  /*16c0*/  LDS R12, [R4+0x8] ;  /* 0x00000800040c7984 */ /* 0x000e280000000800 */
[----:B------:R1:W-:Y:S04]  /*16d0*/  REDG.E.ADD.F32.FTZ.RN.STRONG.GPU desc[UR8][R2.64], R19 ;  /* 0x00000013020079a6 */ /* 0x0003e8000c12f308 */
[----:B------:R-:W0:Y:S02]  /*16e0*/  LDG.E R17, desc[UR8][R10.64] ;  /* 0x000000080a117981 */ /* 0x000e24000c1e1900 */
[----:B0-----:R-:W-:Y:S01]  /*16f0*/  FMUL R21, R12, R17 ;  /* 0x000000110c157220 */ /* 0x001fe20000400000 */
[----:B------:R-:W-:-:S02]  /*1700*/  IMAD.WIDE R16, R5, 0x4, R10 ;  /* 0x0000000405107825 */ /* 0x000fc400078e020a */
[----:B------:R-:W0:Y:S04]  /*1710*/  LDS R10, [R4+0x10] ;  /* 0x00001000040a7984 */ /* 0x000e280000000800 */
[----:B------:R2:W-:Y:S04]  /*1720*/  REDG.E.ADD.F32.FTZ.RN.STRONG.GPU desc[UR8][R2.64], R21 ;  /* 0x00000015020079a6 */ /* 0x0005e8000c12f308 */
[----:B------:R-:W3:Y:S01]  /*1730*/  LDG.E R12, desc[UR8][R16.64] ;  /* 0x00000008100c7981 */ /* 0x000ee2000c1e1900 */
[----:B------:R-:W-:-:S04]  /*1740*/  IMAD.WIDE R14, R5, 0x4, R16 ;  /* 0x00000004050e7825 */ /* 0x000fc800078e0210 */
[----:B---3--:R-:W-:Y:S02]  /*1750*/  FMUL R9, R9, R12 ;  /* 0x0000000c09097220 */ /* 0x008fe40000400000 */
[----:B------:R-:W3:Y:S04]  /*1760*/  LDS R12, [R4+0x14] ;  /* 0x00001400040c7984 */ /* 0x000ee80000000800 */
[----:B------:R-:W-:Y:S04]  /*1770*/  REDG.E.ADD.F32.FTZ.RN.STRONG.GPU desc[UR8][R2.64], R9 ;  /* 0x00000009020079a6 */ /* 0x000fe8000c12f308 */
[----:B-1----:R-:W0:Y:S04]  /*1780*/  LDG.E R19, desc[UR8][R14.64] ;  /* 0x000000080e137981 */ /* 0x002e28000c1e1900 */
[----:B------:R-:W1:Y:S01]  /*1790*/  LDS R9, [R4+0x18] ;  /* 0x0000180004097984 */ /* 0x000e620000000800 */
[----:B0-----:R-:W-:Y:S01]  /*17a0*/  FMUL R19, R10, R19 ;  /* 0x000000130a137220 */ /* 0x001fe20000400000 */
[----:B------:R-:W-:-:S04]  /*17b0*/  IMAD.WIDE R10, R5, 0x4, R14 ;  /* 0x00000004050a7825 */ /* 0x000fc800078e020e */
[----:B------:R-:W-:Y:S04]  /*17c0*/  REDG.E.ADD.F32.FTZ.RN.STRONG.GPU desc[UR8][R2.64], R19 ;  /* 0x00000013020079a6 */ /* 0x000fe8000c12f308 */
[----:B--2---:R-:W3:Y:S01]  /*17d0*/  LDG.E R21, desc[UR8][R10.64] ;  /* 0x000000080a157981 */ /* 0x004ee2000c1e1900 */
[----:B------:R-:W-:-:S04]  /*17e0*/  IMAD.WIDE R16, R5, 0x4, R10 ;  /* 0x0000000405107825 */ /* 0x000fc800078e020a */
[----:B---3--:R-:W-:-:S05]  /*17f0*/  FMUL R21, R12, R21 ;  /* 0x000000150c157220 */ /* 0x008fca0000400000 */
[----:B------:R-:W-:Y:S04]  /*1800*/  REDG.E.ADD.F32.FTZ.RN.STRONG.GPU desc[UR8][R2.64], R21 ;  /* 0x00000015020079a6 */ /* 0x000fe8000c12f308 */
[----:B------:R-:W1:Y:S01]  /*1810*/  LDG.E R12, desc[UR8][R16.64] ;  /* 0x00000008100c7981 */ /* 0x000e62000c1e1900 */
[----:B------:R-:W-:-:S03]  /*1820*/  IMAD.WIDE R14, R5, 0x4, R16 ;  /* 0x00000004050e7825 */ /* 0x000fc600078e0210 */
[----:B------:R-:W0:Y:S01]  /*1830*/  LDS R5, [R4+0x1c] ;  /* 0x00001c0004057984 */ /* 0x000e220000000800 */
[----:B-1----:R-:W-:-:S05]  /*1840*/  FMUL R9, R9, R12 ;  /* 0x0000000c09097220 */ /* 0x002fca0000400000 */
[----:B------:R1:W-:Y:S04]  /*1850*/  REDG.E.ADD.F32.FTZ.RN.STRONG.GPU desc[UR8][R2.64], R9 ;  /* 0x00000009020079a6 */ /* 0x0003e8000c12f308 */
[----:B------:R-:W0:Y:S02]  /*1860*/  LDG.E R14, desc[UR8][R14.64] ;  /* 0x000000080e0e7981 */ /* 0x000e24000c1e1900 */
[----:B0-----:R-:W-:-:S05]  /*1870*/  FMUL R5, R5, R14 ;  /* 0x0000000e05057220 */ /* 0x001fca0000400000 */
[----:B------:R1:W-:Y:S01]  /*1880*/  REDG.E.ADD.F32.FTZ.RN.STRONG.GPU desc[UR8][R2.64], R5 ;  /* 0x00000005020079a6 */ /* 0x0003e2000c12f308 */
[----:B------:R-:W-:-:S07]  /*1890*/  IADD3 R8, PT, PT, R8, 0x8, RZ ;  /* 0x0000000808087810 */ /* 0x000fce0007ffe0ff */
.L_x_14:
[----:B------:R-:W-:Y:S05]  /*18a0*/  BSYNC.RECONVERGENT B1 ;  /* 0x0000000000017941 */ /* 0x000fea0003800200 */
.L_x_13:
[----:B------:R-:W-:Y:S05]  /*18b0*/  @!P1 BRA `(.L_x_12) ;  /* 0x0000000000fc9947 */ /* 0x000fea0003800000 */
[----:B------:R-:W-:Y:S01]  /*18c0*/  IADD3 R4, PT, PT, R20, -0x1, RZ ;  /* 0xffffffff14047810 */ /* 0x000fe20007ffe0ff */
[----:B------:R-:W-:Y:S01]  /*18d0*/  BSSY.RECONVERGENT B1, `(.L_x_15) ;  /* 0x0000021000017945 */ /* 0x000fe20003800200 */
[----:B------:R-:W-:Y:S02]  /*18e0*/  ISETP.NE.AND P1, PT, R6, RZ, PT ;  /* 0x000000ff0600720c */ /* 0x000fe40003f25270 */
[----:B------:R-:W-:-:S13]  /*18f0*/  ISETP.GE.U32.AND P0, PT, R4, 0x3, PT ;  /* 0x000000030400780c */ /* 0x000fda0003f06070 */
[----:B------:R-:W-:Y:S05]  /*1900*/  @!P0 BRA `(.L_x_16) ;  /* 0x0000000000748947 */ /* 0x000fea0003800000 */
[----:B------:R-:W0:Y:S01]  /*1910*/  LDC R15, c[0x0][0x3bc] ;  /* 0x0000ef00ff0f7b82 */ /* 0x000e220000000800 */
[----:B---3--:R-:W-:-:S07]  /*1920*/  IMAD R11, R7, UR10, R8 ;  /* 0x0000000a070b7c24 */ /* 0x008fce000f8e0208 */
[----:B-1----:R-:W1:Y:S01]  /*1930*/  LDC.64 R4, c[0x0][0x388] ;  /* 0x0000e200ff047b82 */ /* 0x002e620000000a00 */
[----:B0-----:R-:W-:-:S04]  /*1940*/  IMAD R9, R11, R15, R0 ;  /* 0x0000000f0b097224 */ /* 0x001fc800078e0200 */
[----:B-1----:R-:W-:-:S05]  /*1950*/  IMAD.WIDE R4, R9, 0x4, R4 ;  /* 0x0000000409047825 */ /* 0x002fca00078e0204 */
[----:B------:R-:W3:Y:S01]  /*1960*/  LDG.E R9, desc[UR8][R4.64] ;  /* 0x0000000804097981 */ /* 0x000ee2000c1e1900 */
[----:B------:R-:W0:Y:S01]  /*1970*/  S2UR UR7, SR_CgaCtaId ;  /* 0x00000000000779c3 */ /* 0x000e220000008800 */
[----:B------:R-:W-:Y:S02]  /*1980*/  UMOV UR6, 0x400 ;  /* 0x0000040000067882 */ /* 0x000fe40000000000 */
[----:B0-----:R-:W-:-:S06]  /*1990*/  ULEA UR6, UR7, UR6, 0x18 ;  /* 0x0000000607067291 */ /* 0x001fcc000f8ec0ff */
[----:B------:R-:W-:-:S05]  /*19a0*/  LEA R16, R11, UR6, 0x2 ;  /* 0x000000060b107c11 */ /* 0x000fca000f8e10ff */
[----:B------:R-:W3:Y:S04]  /*19b0*/  LDS R10, [R16] ;  /* 0x00000000100a7984 */ /* 0x000ee80000000800 */
[----:B--2---:R-:W0:Y:S04]  /*19c0*/  LDS R17, [R16+0x4] ;  /* 0x0000040010117984 */ /* 0x004e280000000800 */
[----:B------:R-:W1:Y:S01]  /*19d0*/  LDS R19, [R16+0x8] ;  /* 0x0000080010137984 */ /* 0x000e620000000800 */
[----:B---3--:R-:W-:Y:S01]  /*19e0*/  FMUL R9, R10, R9 ;  /* 0x000000090a097220 */ /* 0x008fe20000400000 */
[----:B------:R-:W-:-:S04]  /*19f0*/  IMAD.WIDE R10, R15, 0x4, R4 ;  /* 0x000000040f0a7825 */ /* 0x000fc800078e0204 */
[----:B------:R-:W-:Y:S04]  /*1a00*/  REDG.E.ADD.F32.FTZ.RN.STRONG.GPU desc[UR8][R2.64], R9 ;  /* 0x00000009020079a6 */ /* 0x000fe8000c12f308 */
[----:B------:R-:W0:Y:S01]  /*1a10*/  LDG.E R12, desc[UR8][R10.64] ;  /* 0x000000080a0c7981 */ /* 0x000e22000c1e1900 */
[----:B------:R-:W-:-:S03]  /*1a20*/  IMAD.WIDE R4, R15, 0x4, R10 ;  /* 0x000000040f047825 */ /* 0x000fc600078e020a */
[----:B------:R-:W2:Y:S01]  /*1a30*/  LDS R9, [R16+0xc] ;  /* 0x00000c0010097984 */ /* 0x000ea20000000800 */
[----:B0-----:R-:W-:-:S05]  /*1a40*/  FMUL R17, R17, R12 ;  /* 0x0000000c11117220 */ /* 0x001fca0000400000 */
[----:B------:R0:W-:Y:S04]  /*1a50*/  REDG.E.ADD.F32.FTZ.RN.STRONG.GPU desc[UR8][R2.64], R17 ;  /* 0x00000011020079a6 */ /* 0x0001e8000c12f308 */
[----:B------:R-:W1:Y:S01]  /*1a60*/  LDG.E R12, desc[UR8][R4.64] ;  /* 0x00000008040c7981 */ /* 0x000e62000c1e1900 */
[----:B------:R-:W-:-:S04]  /*1a70*/  IMAD.WIDE R14, R15, 0x4, R4 ;  /* 0x000000040f0e7825 */ /* 0x000fc800078e0204 */
[----:B-1----:R-:W-:-:S05]  /*1a80*/  FMUL R19, R19, R12 ;  /* 0x0000000c13137220 */ /* 0x002fca0000400000 */
[----:B------:R0:W-:Y:S04]  /*1a90*/  REDG.E.ADD.F32.FTZ.RN.STRONG.GPU desc[UR8][R2.64], R19 ;  /* 0x00000013020079a6 */ /* 0x0001e8000c12f308 */
[----:B------:R-:W2:Y:S02]  /*1aa0*/  LDG.E R14, desc[UR8][R14.64] ;  /* 0x000000080e0e7981 */ /* 0x000ea4000c1e1900 */
[----:B--2---:R-:W-:-:S05]  /*1ab0*/  FMUL R9, R9, R14 ;  /* 0x0000000e09097220 */ /* 0x004fca0000400000 */
[----:B------:R0:W-:Y:S01]  /*1ac0*/  REDG.E.ADD.F32.FTZ.RN.STRONG.GPU desc[UR8][R2.64], R9 ;  /* 0x00000009020079a6 */ /* 0x0001e2000c12f308 */
[----:B------:R-:W-:-:S07]  /*1ad0*/  IADD3 R8, PT, PT, R8, 0x4, RZ ;  /* 0x0000000408087810 */ /* 0x000fce0007ffe0ff */
.L_x_16:
[----:B------:R-:W-:Y:S05]  /*1ae0*/  BSYNC.RECONVERGENT B1 ;  /* 0x0000000000017941 */ /* 0x000fea0003800200 */
.L_x_15:
[----:B------:R-:W-:Y:S05]  /*1af0*/  @!P1 BRA `(.L_x_12) ;  /* 0x00000000006c9947 */ /* 0x000fea0003800000 */
[----:B---3--:R-:W0:Y:S01]  /*1b00*/  LDC R11, c[0x0][0x3bc] ;  /* 0x0000ef00ff0b7b82 */ /* 0x008e220000000800 */
[----:B------:R-:W-:-:S07]  /*1b10*/  IMAD R7, R7, UR10, R8 ;  /* 0x0000000a07077c24 */ /* 0x000fce000f8e0208 */
        /* <DEDUP_REMOVED lines=8> */
[----:B------:R-:W3:Y:S01]  /*1ba0*/  LDS R7, [R9] ;  /* 0x0000000009077984 */ /* 0x000ee20000000800 */
[----:B------:R-:W-:Y:S01]  /*1bb0*/  ISETP.NE.AND P0, PT, R6, 0x1, PT ;  /* 0x000000010600780c */ /* 0x000fe20003f05270 */
[----:B---3--:R-:W-:-:S05]  /*1bc0*/  FMUL R7, R7, R8 ;  /* 0x0000000807077220 */ /* 0x008fca0000400000 */
[----:B------:R4:W-:Y:S07]  /*1bd0*/  REDG.E.ADD.F32.FTZ.RN.STRONG.GPU desc[UR8][R2.64], R7 ;  /* 0x00000007020079a6 */ /* 0x0009ee000c12f308 */
[----:B------:R-:W-:Y:S05]  /*1be0*/  @!P0 BRA `(.L_x_12) ;  /* 0x0000000000308947 */ /* 0x000fea0003800000 */
[----:B------:R-:W-:Y:S01]  /*1bf0*/  IMAD.WIDE R4, R11, 0x4, R4 ;  /* 0x000000040b047825 */ /* 0x000fe200078e0204 */
[----:B----4-:R-:W0:Y:S04]  /*1c00*/  LDS R7, [R9+0x4] ;  /* 0x0000040009077984 */ /* 0x010e280000000800 */
[----:B------:R-:W0:Y:S01]  /*1c10*/  LDG.E R8, desc[UR8][R4.64] ;  /* 0x0000000804087981 */ /* 0x000e22000c1e1900 */
[----:B------:R-:W-:Y:S01]  /*1c20*/  ISETP.NE.AND P0, PT, R6, 0x2, PT ;  /* 0x000000020600780c */ /* 0x000fe20003f05270 */
[----:B0-----:R-:W-:-:S05]  /*1c30*/  FMUL R7, R7, R8 ;  /* 0x0000000807077220 */ /* 0x001fca0000400000 */
[----:B------:R0:W-:Y:S07]  /*1c40*/  REDG.E.ADD.F32.FTZ.RN.STRONG.GPU desc[UR8][R2.64], R7 ;  /* 0x00000007020079a6 */ /* 0x0001ee000c12f308 */
[----:B------:R-:W-:Y:S05]  /*1c50*/  @!P0 BRA `(.L_x_12) ;  /* 0x0000000000148947 */ /* 0x000fea0003800000 */
[----:B------:R-:W-:Y:S01]  /*1c60*/  IMAD.WIDE R4, R11, 0x4, R4 ;  /* 0x000000040b047825 */ /* 0x000fe200078e0204 */
[----:B0-----:R-:W0:Y:S05]  /*1c70*/  LDS R7, [R9+0x8] ;  /* 0x0000080009077984 */ /* 0x001e2a0000000800 */
[----:B------:R-:W0:Y:S02]  /*1c80*/  LDG.E R4, desc[UR8][R4.64] ;  /* 0x0000000804047981 */ /* 0x000e24000c1e1900 */
[----:B0-----:R-:W-:-:S05]  /*1c90*/  FMUL R7, R7, R4 ;  /* 0x0000000407077220 */ /* 0x001fca0000400000 */
[----:B------:R0:W-:Y:S02]  /*1ca0*/  REDG.E.ADD.F32.FTZ.RN.STRONG.GPU desc[UR8][R2.64], R7 ;  /* 0x00000007020079a6 */ /* 0x0001e4000c12f308 */
.L_x_12:
[----:B------:R-:W-:Y:S05]  /*1cb0*/  BSYNC.RECONVERGENT B0 ;  /* 0x0000000000007941 */ /* 0x000fea0003800200 */
.L_x_11:
[----:B------:R-:W-:Y:S05]  /*1cc0*/  BRA.U UP0, `(.L_x_17) ;  /* 0xfffffff100687547 */ /* 0x000fea000b83ffff */
[----:B------:R-:W5:Y:S01]  /*1cd0*/  LDCU UR5, c[0x0][0x3a8] ;  /* 0x00007500ff0577ac */ /* 0x000f620008000800 */
[----:B------:R-:W-:-:S04]  /*1ce0*/  UIADD3 UR4, UPT, UPT, UR4, 0x1, URZ ;  /* 0x0000000104047890 */ /* 0x000fc8000fffe0ff */
[----:B-----5:R-:W-:-:S09]  /*1cf0*/  UISETP.NE.AND UP0, UPT, UR4, UR5, UPT ;  /* 0x000000050400728c */ /* 0x020fd2000bf05270 */
[----:B------:R-:W-:Y:S05]  /*1d00*/  BRA.U UP0, `(.L_x_18) ;  /* 0xfffffff100547547 */ /* 0x000fea000b83ffff */
[----:B------:R-:W-:Y:S05]  /*1d10*/  EXIT ;  /* 0x000000000000794d */ /* 0x000fea0003800000 */
.L_x_19:
[----:B------:R-:W-:-:S00]  /*1d20*/  BRA `(.L_x_19) ;  /* 0xfffffffc00fc7947 */ /* 0x000fc0000383ffff */
[----:B------:R-:W-:-:S00]  /*1d30*/  NOP ;  /* 0x0000000000007918 */ /* 0x000fc00000000000 */
        /* <DEDUP_REMOVED lines=12> */
.L_x_20:


//--------------------- .nv.shared._Z7conv_wsPfS_S_iiiiiiiiii --------------------------
	.section	.nv.shared._Z7conv_wsPfS_S_iiiiiiiiii,"aw",@nobits
	.sectionflags	@""
	.align	16
	.zero		1024


//--------------------- .nv.shared.reserved.0     --------------------------
	.section	.nv.shared.reserved.0,"aw",@nobits
	.weak		__nv_reservedSMEM_offset_0_alias
	.size		__nv_reservedSMEM_offset_0_alias, 0, 64
	.other		__nv_reservedSMEM_offset_0_alias,@"STO_CUDA_RESERVED_SHARED STV_DEFAULT"
__nv_reservedSMEM_offset_0_alias:
	.zero		0
	.zero		64


//--------------------- .nv.constant0._Z7conv_wsPfS_S_iiiiiiiiii --------------------------
	.section	.nv.constant0._Z7conv_wsPfS_S_iiiiiiiiii,"a",@progbits
	.sectionflags	@""
	.align	4
.nv.constant0._Z7conv_wsPfS_S_iiiiiiiiii:
	.zero		960


//--------------------- SYMBOLS --------------------------

	.type		.nv.reservedSmem.offset0,@object
	.size		.nv.reservedSmem.offset0,0x4
	.type		.nv.reservedSmem.cap,@object
	.size		.nv.reservedSmem.cap,0x4
